//
// Generated by NVIDIA NVVM Compiler
//
// Compiler Build ID: CL-36424714
// Cuda compilation tools, release 13.0, V13.0.88
// Based on NVVM 20.0.0
//

.version 9.0
.target sm_100
.address_size 64

	// .globl	_Z23RecursiveDoublingKerneliiiiPfS_ifS_S_S_
.extern .func  (.param .b32 func_retval0) vprintf
(
	.param .b64 vprintf_param_0,
	.param .b64 vprintf_param_1
)
;
.global .align 1 .b8 $str[4] = {37, 100, 32};
.global .align 1 .b8 $str$1[11] = {37, 102, 44, 37, 102, 44, 37, 102, 32, 10};
.global .align 1 .b8 $str$2[28] = {115, 101, 99, 111, 110, 100, 32, 104, 97, 108, 102, 32, 104, 101, 108, 112, 101, 114, 32, 105, 115, 58, 32, 37, 100, 32, 10};
.global .align 1 .b8 $str$3[24] = {100, 111, 101, 115, 32, 116, 104, 105, 115, 32, 101, 118, 101, 114, 32, 103, 111, 116, 32, 114, 117, 110, 63};
.global .align 1 .b8 $str$4[22] = {116, 104, 105, 115, 32, 115, 104, 111, 117, 108, 100, 32, 110, 111, 116, 32, 114, 117, 110, 32, 10};

.visible .entry _Z23RecursiveDoublingKerneliiiiPfS_ifS_S_S_(
	.param .u32 _Z23RecursiveDoublingKerneliiiiPfS_ifS_S_S__param_0,
	.param .u32 _Z23RecursiveDoublingKerneliiiiPfS_ifS_S_S__param_1,
	.param .u32 _Z23RecursiveDoublingKerneliiiiPfS_ifS_S_S__param_2,
	.param .u32 _Z23RecursiveDoublingKerneliiiiPfS_ifS_S_S__param_3,
	.param .u64 .ptr .align 1 _Z23RecursiveDoublingKerneliiiiPfS_ifS_S_S__param_4,
	.param .u64 .ptr .align 1 _Z23RecursiveDoublingKerneliiiiPfS_ifS_S_S__param_5,
	.param .u32 _Z23RecursiveDoublingKerneliiiiPfS_ifS_S_S__param_6,
	.param .f32 _Z23RecursiveDoublingKerneliiiiPfS_ifS_S_S__param_7,
	.param .u64 .ptr .align 1 _Z23RecursiveDoublingKerneliiiiPfS_ifS_S_S__param_8,
	.param .u64 .ptr .align 1 _Z23RecursiveDoublingKerneliiiiPfS_ifS_S_S__param_9,
	.param .u64 .ptr .align 1 _Z23RecursiveDoublingKerneliiiiPfS_ifS_S_S__param_10
)
{
	.local .align 8 .b8 	__local_depot0[24];
	.reg .b64 	%SP;
	.reg .b64 	%SPL;
	.reg .pred 	%p<24>;
	.reg .b32 	%r<65>;
	.reg .b32 	%f<81>;
	.reg .b64 	%rd<95>;
	.reg .b64 	%fd<7>;

	mov.u64 	%SPL, __local_depot0;
	cvta.local.u64 	%SP, %SPL;
	ld.param.u32 	%r29, [_Z23RecursiveDoublingKerneliiiiPfS_ifS_S_S__param_0];
	ld.param.u32 	%r30, [_Z23RecursiveDoublingKerneliiiiPfS_ifS_S_S__param_1];
	ld.param.u64 	%rd16, [_Z23RecursiveDoublingKerneliiiiPfS_ifS_S_S__param_4];
	ld.param.u64 	%rd17, [_Z23RecursiveDoublingKerneliiiiPfS_ifS_S_S__param_5];
	ld.param.u32 	%r31, [_Z23RecursiveDoublingKerneliiiiPfS_ifS_S_S__param_6];
	cvta.to.global.u64 	%rd1, %rd17;
	cvta.to.global.u64 	%rd2, %rd16;
	add.u64 	%rd18, %SP, 0;
	add.u64 	%rd19, %SPL, 0;
	mov.u32 	%r1, %tid.x;
	mov.u32 	%r2, %tid.y;
	st.local.u32 	[%rd19], %r1;
	mov.u64 	%rd20, $str;
	cvta.global.u64 	%rd21, %rd20;
	{ // callseq 0, 0
	.param .b64 param0;
	st.param.b64 	[param0], %rd21;
	.param .b64 param1;
	st.param.b64 	[param1], %rd18;
	.param .b32 retval0;
	call.uni (retval0), 
	vprintf, 
	(
	param0, 
	param1
	);
	ld.param.b32 	%r32, [retval0];
	} // callseq 0
	ld.global.f32 	%f1, [%rd2];
	cvt.f64.f32 	%fd1, %f1;
	ld.global.f32 	%f2, [%rd2+4];
	cvt.f64.f32 	%fd2, %f2;
	ld.global.f32 	%f3, [%rd2+8];
	cvt.f64.f32 	%fd3, %f3;
	st.local.f64 	[%rd19], %fd1;
	st.local.f64 	[%rd19+8], %fd2;
	st.local.f64 	[%rd19+16], %fd3;
	mov.u64 	%rd22, $str$1;
	cvta.global.u64 	%rd23, %rd22;
	{ // callseq 1, 0
	.param .b64 param0;
	st.param.b64 	[param0], %rd23;
	.param .b64 param1;
	st.param.b64 	[param1], %rd18;
	.param .b32 retval0;
	call.uni (retval0), 
	vprintf, 
	(
	param0, 
	param1
	);
	ld.param.b32 	%r34, [retval0];
	} // callseq 1
	ld.global.f32 	%f4, [%rd1];
	cvt.f64.f32 	%fd4, %f4;
	ld.global.f32 	%f5, [%rd1+4];
	cvt.f64.f32 	%fd5, %f5;
	ld.global.f32 	%f6, [%rd1+8];
	cvt.f64.f32 	%fd6, %f6;
	st.local.f64 	[%rd19], %fd4;
	st.local.f64 	[%rd19+8], %fd5;
	st.local.f64 	[%rd19+16], %fd6;
	{ // callseq 2, 0
	.param .b64 param0;
	st.param.b64 	[param0], %rd23;
	.param .b64 param1;
	st.param.b64 	[param1], %rd18;
	.param .b32 retval0;
	call.uni (retval0), 
	vprintf, 
	(
	param0, 
	param1
	);
	ld.param.b32 	%r36, [retval0];
	} // callseq 2
	add.s32 	%r3, %r29, %r1;
	add.s32 	%r4, %r3, %r30;
	st.local.u32 	[%rd19], %r4;
	mov.u64 	%rd24, $str$2;
	cvta.global.u64 	%rd25, %rd24;
	{ // callseq 3, 0
	.param .b64 param0;
	st.param.b64 	[param0], %rd25;
	.param .b64 param1;
	st.param.b64 	[param1], %rd18;
	.param .b32 retval0;
	call.uni (retval0), 
	vprintf, 
	(
	param0, 
	param1
	);
	ld.param.b32 	%r38, [retval0];
	} // callseq 3
	and.b32  	%r40, %r31, -2147483647;
	setp.ne.s32 	%p1, %r40, 1;
	@%p1 bra 	$L__BB0_13;
	mov.u64 	%rd61, $str$3;
	cvta.global.u64 	%rd62, %rd61;
	{ // callseq 5, 0
	.param .b64 param0;
	st.param.b64 	[param0], %rd62;
	.param .b64 param1;
	st.param.b64 	[param1], 0;
	.param .b32 retval0;
	call.uni (retval0), 
	vprintf, 
	(
	param0, 
	param1
	);
	ld.param.b32 	%r50, [retval0];
	} // callseq 5
	sub.s32 	%r52, %r4, %r29;
	mul.wide.s32 	%rd63, %r52, 4;
	add.s64 	%rd64, %rd2, %rd63;
	ld.global.f32 	%f44, [%rd64];
	add.s64 	%rd65, %rd1, %rd63;
	ld.global.f32 	%f45, [%rd65];
	mul.wide.u32 	%rd66, %r1, 4;
	add.s64 	%rd67, %rd2, %rd66;
	ld.global.f32 	%f46, [%rd67];
	fma.rn.f32 	%f47, %f45, %f46, %f44;
	mul.wide.s32 	%rd3, %r29, 4;
	add.s64 	%rd68, %rd64, %rd3;
	st.global.f32 	[%rd68], %f47;
	ld.global.f32 	%f48, [%rd65];
	add.s64 	%rd69, %rd1, %rd66;
	ld.global.f32 	%f49, [%rd69];
	mul.f32 	%f50, %f48, %f49;
	add.s64 	%rd70, %rd65, %rd3;
	st.global.f32 	[%rd70], %f50;
	or.b32  	%r53, %r1, %r2;
	setp.ne.s32 	%p13, %r53, 0;
	setp.lt.s32 	%p14, %r30, 1;
	or.pred  	%p15, %p13, %p14;
	@%p15 bra 	$L__BB0_25;
	and.b32  	%r5, %r30, 7;
	setp.lt.u32 	%p16, %r30, 8;
	mov.b32 	%r60, 0;
	@%p16 bra 	$L__BB0_5;
	and.b32  	%r60, %r30, 2147483640;
	neg.s32 	%r56, %r60;
	add.s64 	%rd91, %rd1, 16;
	mov.u64 	%rd92, %rd2;
$L__BB0_4:
	.pragma "nounroll";
	ld.global.f32 	%f51, [%rd92];
	add.s64 	%rd71, %rd92, %rd3;
	st.global.f32 	[%rd71], %f51;
	ld.global.f32 	%f52, [%rd91+-16];
	add.s64 	%rd72, %rd91, %rd3;
	st.global.f32 	[%rd72+-16], %f52;
	ld.global.f32 	%f53, [%rd92+4];
	st.global.f32 	[%rd71+4], %f53;
	ld.global.f32 	%f54, [%rd91+-12];
	st.global.f32 	[%rd72+-12], %f54;
	ld.global.f32 	%f55, [%rd92+8];
	st.global.f32 	[%rd71+8], %f55;
	ld.global.f32 	%f56, [%rd91+-8];
	st.global.f32 	[%rd72+-8], %f56;
	ld.global.f32 	%f57, [%rd92+12];
	st.global.f32 	[%rd71+12], %f57;
	ld.global.f32 	%f58, [%rd91+-4];
	st.global.f32 	[%rd72+-4], %f58;
	ld.global.f32 	%f59, [%rd92+16];
	st.global.f32 	[%rd71+16], %f59;
	ld.global.f32 	%f60, [%rd91];
	st.global.f32 	[%rd72], %f60;
	ld.global.f32 	%f61, [%rd92+20];
	st.global.f32 	[%rd71+20], %f61;
	ld.global.f32 	%f62, [%rd91+4];
	st.global.f32 	[%rd72+4], %f62;
	ld.global.f32 	%f63, [%rd92+24];
	st.global.f32 	[%rd71+24], %f63;
	ld.global.f32 	%f64, [%rd91+8];
	st.global.f32 	[%rd72+8], %f64;
	ld.global.f32 	%f65, [%rd92+28];
	st.global.f32 	[%rd71+28], %f65;
	ld.global.f32 	%f66, [%rd91+12];
	st.global.f32 	[%rd72+12], %f66;
	add.s32 	%r56, %r56, 8;
	add.s64 	%rd92, %rd92, 32;
	add.s64 	%rd91, %rd91, 32;
	setp.eq.s32 	%p17, %r56, 0;
	@%p17 bra 	$L__BB0_5;
	bra.uni 	$L__BB0_4;
$L__BB0_5:
	setp.eq.s32 	%p18, %r5, 0;
	@%p18 bra 	$L__BB0_25;
	and.b32  	%r18, %r30, 3;
	setp.lt.u32 	%p19, %r5, 4;
	@%p19 bra 	$L__BB0_8;
	mul.wide.u32 	%rd73, %r60, 4;
	add.s64 	%rd74, %rd2, %rd73;
	ld.global.f32 	%f67, [%rd74];
	add.s64 	%rd76, %rd74, %rd3;
	st.global.f32 	[%rd76], %f67;
	add.s64 	%rd77, %rd1, %rd73;
	ld.global.f32 	%f68, [%rd77];
	add.s64 	%rd78, %rd77, %rd3;
	st.global.f32 	[%rd78], %f68;
	ld.global.f32 	%f69, [%rd74+4];
	st.global.f32 	[%rd76+4], %f69;
	ld.global.f32 	%f70, [%rd77+4];
	st.global.f32 	[%rd78+4], %f70;
	ld.global.f32 	%f71, [%rd74+8];
	st.global.f32 	[%rd76+8], %f71;
	ld.global.f32 	%f72, [%rd77+8];
	st.global.f32 	[%rd78+8], %f72;
	ld.global.f32 	%f73, [%rd74+12];
	st.global.f32 	[%rd76+12], %f73;
	ld.global.f32 	%f74, [%rd77+12];
	st.global.f32 	[%rd78+12], %f74;
	add.s32 	%r60, %r60, 4;
$L__BB0_8:
	setp.eq.s32 	%p20, %r18, 0;
	@%p20 bra 	$L__BB0_25;
	setp.eq.s32 	%p21, %r18, 1;
	@%p21 bra 	$L__BB0_11;
	mul.wide.u32 	%rd79, %r60, 4;
	add.s64 	%rd80, %rd2, %rd79;
	ld.global.f32 	%f75, [%rd80];
	add.s64 	%rd82, %rd80, %rd3;
	st.global.f32 	[%rd82], %f75;
	add.s64 	%rd83, %rd1, %rd79;
	ld.global.f32 	%f76, [%rd83];
	add.s64 	%rd84, %rd83, %rd3;
	st.global.f32 	[%rd84], %f76;
	ld.global.f32 	%f77, [%rd80+4];
	st.global.f32 	[%rd82+4], %f77;
	ld.global.f32 	%f78, [%rd83+4];
	st.global.f32 	[%rd84+4], %f78;
	add.s32 	%r60, %r60, 2;
$L__BB0_11:
	and.b32  	%r55, %r30, 1;
	setp.eq.b32 	%p22, %r55, 1;
	not.pred 	%p23, %p22;
	@%p23 bra 	$L__BB0_25;
	mul.wide.u32 	%rd85, %r60, 4;
	add.s64 	%rd86, %rd2, %rd85;
	ld.global.f32 	%f79, [%rd86];
	add.s64 	%rd88, %rd86, %rd3;
	st.global.f32 	[%rd88], %f79;
	add.s64 	%rd89, %rd1, %rd85;
	ld.global.f32 	%f80, [%rd89];
	add.s64 	%rd90, %rd89, %rd3;
	st.global.f32 	[%rd90], %f80;
	bra.uni 	$L__BB0_25;
$L__BB0_13:
	mov.u64 	%rd26, $str$4;
	cvta.global.u64 	%rd27, %rd26;
	{ // callseq 4, 0
	.param .b64 param0;
	st.param.b64 	[param0], %rd27;
	.param .b64 param1;
	st.param.b64 	[param1], 0;
	.param .b32 retval0;
	call.uni (retval0), 
	vprintf, 
	(
	param0, 
	param1
	);
	ld.param.b32 	%r41, [retval0];
	} // callseq 4
	mul.wide.s32 	%rd28, %r4, 4;
	add.s64 	%rd29, %rd2, %rd28;
	ld.global.f32 	%f7, [%rd29];
	add.s64 	%rd30, %rd1, %rd28;
	ld.global.f32 	%f8, [%rd30];
	mul.wide.s32 	%rd31, %r3, 4;
	add.s64 	%rd32, %rd2, %rd31;
	ld.global.f32 	%f9, [%rd32];
	fma.rn.f32 	%f10, %f8, %f9, %f7;
	sub.s32 	%r43, %r4, %r29;
	mul.wide.s32 	%rd33, %r43, 4;
	add.s64 	%rd34, %rd2, %rd33;
	st.global.f32 	[%rd34], %f10;
	ld.global.f32 	%f11, [%rd30];
	add.s64 	%rd35, %rd1, %rd31;
	ld.global.f32 	%f12, [%rd35];
	mul.f32 	%f13, %f11, %f12;
	add.s64 	%rd36, %rd1, %rd33;
	st.global.f32 	[%rd36], %f13;
	or.b32  	%r44, %r1, %r2;
	setp.ne.s32 	%p2, %r44, 0;
	setp.lt.s32 	%p3, %r30, 1;
	or.pred  	%p4, %p2, %p3;
	@%p4 bra 	$L__BB0_25;
	and.b32  	%r10, %r30, 7;
	setp.lt.u32 	%p5, %r30, 8;
	mov.b32 	%r63, 0;
	@%p5 bra 	$L__BB0_17;
	and.b32  	%r63, %r30, 2147483640;
	neg.s32 	%r58, %r63;
	add.s64 	%rd9, %rd2, 16;
	add.s64 	%rd93, %rd1, 16;
	mul.wide.s32 	%rd11, %r29, 4;
	mov.u64 	%rd94, %rd9;
	mov.u32 	%r57, %r29;
$L__BB0_16:
	.pragma "nounroll";
	mul.wide.s32 	%rd37, %r57, 4;
	add.s64 	%rd38, %rd9, %rd37;
	ld.global.f32 	%f14, [%rd38+-16];
	st.global.f32 	[%rd94+-16], %f14;
	ld.global.f32 	%f15, [%rd93+-16];
	add.s64 	%rd39, %rd93, %rd11;
	st.global.f32 	[%rd39+-16], %f15;
	ld.global.f32 	%f16, [%rd38+-12];
	st.global.f32 	[%rd94+-12], %f16;
	ld.global.f32 	%f17, [%rd93+-12];
	st.global.f32 	[%rd39+-12], %f17;
	ld.global.f32 	%f18, [%rd38+-8];
	st.global.f32 	[%rd94+-8], %f18;
	ld.global.f32 	%f19, [%rd93+-8];
	st.global.f32 	[%rd39+-8], %f19;
	ld.global.f32 	%f20, [%rd38+-4];
	st.global.f32 	[%rd94+-4], %f20;
	ld.global.f32 	%f21, [%rd93+-4];
	st.global.f32 	[%rd39+-4], %f21;
	ld.global.f32 	%f22, [%rd38];
	st.global.f32 	[%rd94], %f22;
	ld.global.f32 	%f23, [%rd93];
	st.global.f32 	[%rd39], %f23;
	ld.global.f32 	%f24, [%rd38+4];
	st.global.f32 	[%rd94+4], %f24;
	ld.global.f32 	%f25, [%rd93+4];
	st.global.f32 	[%rd39+4], %f25;
	ld.global.f32 	%f26, [%rd38+8];
	st.global.f32 	[%rd94+8], %f26;
	ld.global.f32 	%f27, [%rd93+8];
	st.global.f32 	[%rd39+8], %f27;
	ld.global.f32 	%f28, [%rd38+12];
	st.global.f32 	[%rd94+12], %f28;
	ld.global.f32 	%f29, [%rd93+12];
	st.global.f32 	[%rd39+12], %f29;
	add.s32 	%r58, %r58, 8;
	add.s32 	%r57, %r57, 8;
	add.s64 	%rd94, %rd94, 32;
	add.s64 	%rd93, %rd93, 32;
	setp.eq.s32 	%p6, %r58, 0;
	@%p6 bra 	$L__BB0_17;
	bra.uni 	$L__BB0_16;
$L__BB0_17:
	setp.eq.s32 	%p7, %r10, 0;
	@%p7 bra 	$L__BB0_25;
	and.b32  	%r24, %r30, 3;
	setp.lt.u32 	%p8, %r10, 4;
	@%p8 bra 	$L__BB0_20;
	add.s32 	%r46, %r63, %r29;
	mul.wide.s32 	%rd40, %r46, 4;
	add.s64 	%rd41, %rd2, %rd40;
	ld.global.f32 	%f30, [%rd41];
	mul.wide.u32 	%rd42, %r63, 4;
	add.s64 	%rd43, %rd2, %rd42;
	st.global.f32 	[%rd43], %f30;
	add.s64 	%rd44, %rd1, %rd42;
	ld.global.f32 	%f31, [%rd44];
	mul.wide.s32 	%rd45, %r29, 4;
	add.s64 	%rd46, %rd44, %rd45;
	st.global.f32 	[%rd46], %f31;
	ld.global.f32 	%f32, [%rd41+4];
	st.global.f32 	[%rd43+4], %f32;
	ld.global.f32 	%f33, [%rd44+4];
	st.global.f32 	[%rd46+4], %f33;
	ld.global.f32 	%f34, [%rd41+8];
	st.global.f32 	[%rd43+8], %f34;
	ld.global.f32 	%f35, [%rd44+8];
	st.global.f32 	[%rd46+8], %f35;
	ld.global.f32 	%f36, [%rd41+12];
	st.global.f32 	[%rd43+12], %f36;
	ld.global.f32 	%f37, [%rd44+12];
	st.global.f32 	[%rd46+12], %f37;
	add.s32 	%r63, %r63, 4;
$L__BB0_20:
	setp.eq.s32 	%p9, %r24, 0;
	@%p9 bra 	$L__BB0_25;
	setp.eq.s32 	%p10, %r24, 1;
	@%p10 bra 	$L__BB0_23;
	add.s32 	%r47, %r63, %r29;
	mul.wide.s32 	%rd47, %r47, 4;
	add.s64 	%rd48, %rd2, %rd47;
	ld.global.f32 	%f38, [%rd48];
	mul.wide.u32 	%rd49, %r63, 4;
	add.s64 	%rd50, %rd2, %rd49;
	st.global.f32 	[%rd50], %f38;
	add.s64 	%rd51, %rd1, %rd49;
	ld.global.f32 	%f39, [%rd51];
	mul.wide.s32 	%rd52, %r29, 4;
	add.s64 	%rd53, %rd51, %rd52;
	st.global.f32 	[%rd53], %f39;
	ld.global.f32 	%f40, [%rd48+4];
	st.global.f32 	[%rd50+4], %f40;
	ld.global.f32 	%f41, [%rd51+4];
	st.global.f32 	[%rd53+4], %f41;
	add.s32 	%r63, %r63, 2;
$L__BB0_23:
	and.b32  	%r48, %r30, 1;
	setp.eq.b32 	%p11, %r48, 1;
	not.pred 	%p12, %p11;
	@%p12 bra 	$L__BB0_25;
	add.s32 	%r49, %r63, %r29;
	mul.wide.s32 	%rd54, %r49, 4;
	add.s64 	%rd55, %rd2, %rd54;
	ld.global.f32 	%f42, [%rd55];
	mul.wide.u32 	%rd56, %r63, 4;
	add.s64 	%rd57, %rd2, %rd56;
	st.global.f32 	[%rd57], %f42;
	add.s64 	%rd58, %rd1, %rd56;
	ld.global.f32 	%f43, [%rd58];
	mul.wide.s32 	%rd59, %r29, 4;
	add.s64 	%rd60, %rd58, %rd59;
	st.global.f32 	[%rd60], %f43;
$L__BB0_25:
	bar.sync 	0;
	ret;

}
	// .globl	_Z30MatrixVersionRecursiveDoublingiiiiPfS_iS_S_S_S_
.visible .entry _Z30MatrixVersionRecursiveDoublingiiiiPfS_iS_S_S_S_(
	.param .u32 _Z30MatrixVersionRecursiveDoublingiiiiPfS_iS_S_S_S__param_0,
	.param .u32 _Z30MatrixVersionRecursiveDoublingiiiiPfS_iS_S_S_S__param_1,
	.param .u32 _Z30MatrixVersionRecursiveDoublingiiiiPfS_iS_S_S_S__param_2,
	.param .u32 _Z30MatrixVersionRecursiveDoublingiiiiPfS_iS_S_S_S__param_3,
	.param .u64 .ptr .align 1 _Z30MatrixVersionRecursiveDoublingiiiiPfS_iS_S_S_S__param_4,
	.param .u64 .ptr .align 1 _Z30MatrixVersionRecursiveDoublingiiiiPfS_iS_S_S_S__param_5,
	.param .u32 _Z30MatrixVersionRecursiveDoublingiiiiPfS_iS_S_S_S__param_6,
	.param .u64 .ptr .align 1 _Z30MatrixVersionRecursiveDoublingiiiiPfS_iS_S_S_S__param_7,
	.param .u64 .ptr .align 1 _Z30MatrixVersionRecursiveDoublingiiiiPfS_iS_S_S_S__param_8,
	.param .u64 .ptr .align 1 _Z30MatrixVersionRecursiveDoublingiiiiPfS_iS_S_S_S__param_9,
	.param .u64 .ptr .align 1 _Z30MatrixVersionRecursiveDoublingiiiiPfS_iS_S_S_S__param_10
)
{
	.reg .pred 	%p<16>;
	.reg .b32 	%r<66>;
	.reg .b32 	%f<159>;
	.reg .b64 	%rd<92>;

	ld.param.u32 	%r26, [_Z30MatrixVersionRecursiveDoublingiiiiPfS_iS_S_S_S__param_0];
	ld.param.u32 	%r27, [_Z30MatrixVersionRecursiveDoublingiiiiPfS_iS_S_S_S__param_1];
	ld.param.u64 	%rd16, [_Z30MatrixVersionRecursiveDoublingiiiiPfS_iS_S_S_S__param_4];
	ld.param.u64 	%rd17, [_Z30MatrixVersionRecursiveDoublingiiiiPfS_iS_S_S_S__param_5];
	ld.param.u32 	%r28, [_Z30MatrixVersionRecursiveDoublingiiiiPfS_iS_S_S_S__param_6];
	cvta.to.global.u64 	%rd1, %rd17;
	cvta.to.global.u64 	%rd2, %rd16;
	mov.u32 	%r1, %tid.x;
	shl.b32 	%r2, %r26, 1;
	add.s32 	%r29, %r27, %r1;
	shl.b32 	%r3, %r29, 1;
	shl.b32 	%r4, %r29, 2;
	add.s32 	%r5, %r4, %r2;
	and.b32  	%r30, %r28, -2147483647;
	setp.ne.s32 	%p1, %r30, 1;
	@%p1 bra 	$L__BB1_10;
	mul.wide.s32 	%rd57, %r3, 4;
	add.s64 	%rd58, %rd2, %rd57;
	ld.global.f32 	%f79, [%rd58];
	mul.wide.s32 	%rd59, %r4, 4;
	add.s64 	%rd60, %rd1, %rd59;
	ld.global.f32 	%f80, [%rd60];
	shl.b32 	%r47, %r1, 1;
	mul.wide.u32 	%rd61, %r47, 4;
	add.s64 	%rd62, %rd2, %rd61;
	ld.global.f32 	%f81, [%rd62];
	fma.rn.f32 	%f82, %f80, %f81, %f79;
	ld.global.f32 	%f83, [%rd60+4];
	ld.global.f32 	%f84, [%rd62+4];
	fma.rn.f32 	%f85, %f83, %f84, %f82;
	mul.wide.s32 	%rd3, %r26, 4;
	add.s64 	%rd63, %rd58, %rd3;
	st.global.f32 	[%rd63], %f85;
	ld.global.f32 	%f86, [%rd58+4];
	ld.global.f32 	%f87, [%rd60+8];
	ld.global.f32 	%f88, [%rd62];
	fma.rn.f32 	%f89, %f87, %f88, %f86;
	ld.global.f32 	%f90, [%rd60+12];
	ld.global.f32 	%f91, [%rd62+4];
	fma.rn.f32 	%f92, %f90, %f91, %f89;
	st.global.f32 	[%rd63+4], %f92;
	shl.b32 	%r48, %r1, 2;
	ld.global.f32 	%f93, [%rd60];
	mul.wide.u32 	%rd64, %r48, 4;
	add.s64 	%rd65, %rd1, %rd64;
	ld.global.f32 	%f94, [%rd65];
	ld.global.f32 	%f95, [%rd60+4];
	ld.global.f32 	%f96, [%rd65+8];
	mul.f32 	%f97, %f95, %f96;
	fma.rn.f32 	%f98, %f93, %f94, %f97;
	mul.wide.s32 	%rd66, %r5, 4;
	add.s64 	%rd67, %rd1, %rd66;
	st.global.f32 	[%rd67], %f98;
	ld.global.f32 	%f99, [%rd60];
	ld.global.f32 	%f100, [%rd65+4];
	ld.global.f32 	%f101, [%rd60+4];
	ld.global.f32 	%f102, [%rd65+12];
	mul.f32 	%f103, %f101, %f102;
	fma.rn.f32 	%f104, %f99, %f100, %f103;
	st.global.f32 	[%rd67+4], %f104;
	ld.global.f32 	%f105, [%rd60+8];
	ld.global.f32 	%f106, [%rd65];
	ld.global.f32 	%f107, [%rd60+12];
	ld.global.f32 	%f108, [%rd65+8];
	mul.f32 	%f109, %f107, %f108;
	fma.rn.f32 	%f110, %f105, %f106, %f109;
	st.global.f32 	[%rd67+8], %f110;
	ld.global.f32 	%f111, [%rd60+8];
	ld.global.f32 	%f112, [%rd65+4];
	ld.global.f32 	%f113, [%rd60+12];
	ld.global.f32 	%f114, [%rd65+12];
	mul.f32 	%f115, %f113, %f114;
	fma.rn.f32 	%f116, %f111, %f112, %f115;
	st.global.f32 	[%rd67+12], %f116;
	setp.lt.s32 	%p9, %r27, 1;
	@%p9 bra 	$L__BB1_19;
	and.b32  	%r6, %r27, 3;
	setp.lt.u32 	%p10, %r27, 4;
	mov.b32 	%r63, 0;
	@%p10 bra 	$L__BB1_5;
	and.b32  	%r63, %r27, 2147483644;
	neg.s32 	%r58, %r63;
	add.s64 	%rd88, %rd1, 60;
	mul.wide.s32 	%rd5, %r2, 4;
	mov.u64 	%rd89, %rd2;
$L__BB1_4:
	.pragma "nounroll";
	ld.global.f32 	%f117, [%rd89];
	add.s64 	%rd68, %rd89, %rd3;
	st.global.f32 	[%rd68], %f117;
	ld.global.f32 	%f118, [%rd89+4];
	st.global.f32 	[%rd68+4], %f118;
	ld.global.f32 	%f119, [%rd88+-60];
	add.s64 	%rd69, %rd88, %rd5;
	st.global.f32 	[%rd69+-60], %f119;
	ld.global.f32 	%f120, [%rd88+-56];
	st.global.f32 	[%rd69+-56], %f120;
	ld.global.f32 	%f121, [%rd88+-52];
	st.global.f32 	[%rd69+-52], %f121;
	ld.global.f32 	%f122, [%rd88+-48];
	st.global.f32 	[%rd69+-48], %f122;
	ld.global.f32 	%f123, [%rd89+8];
	st.global.f32 	[%rd68+8], %f123;
	ld.global.f32 	%f124, [%rd89+12];
	st.global.f32 	[%rd68+12], %f124;
	ld.global.f32 	%f125, [%rd88+-44];
	st.global.f32 	[%rd69+-44], %f125;
	ld.global.f32 	%f126, [%rd88+-40];
	st.global.f32 	[%rd69+-40], %f126;
	ld.global.f32 	%f127, [%rd88+-36];
	st.global.f32 	[%rd69+-36], %f127;
	ld.global.f32 	%f128, [%rd88+-32];
	st.global.f32 	[%rd69+-32], %f128;
	ld.global.f32 	%f129, [%rd89+16];
	st.global.f32 	[%rd68+16], %f129;
	ld.global.f32 	%f130, [%rd89+20];
	st.global.f32 	[%rd68+20], %f130;
	ld.global.f32 	%f131, [%rd88+-28];
	st.global.f32 	[%rd69+-28], %f131;
	ld.global.f32 	%f132, [%rd88+-24];
	st.global.f32 	[%rd69+-24], %f132;
	ld.global.f32 	%f133, [%rd88+-20];
	st.global.f32 	[%rd69+-20], %f133;
	ld.global.f32 	%f134, [%rd88+-16];
	st.global.f32 	[%rd69+-16], %f134;
	ld.global.f32 	%f135, [%rd89+24];
	st.global.f32 	[%rd68+24], %f135;
	ld.global.f32 	%f136, [%rd89+28];
	st.global.f32 	[%rd68+28], %f136;
	ld.global.f32 	%f137, [%rd88+-12];
	st.global.f32 	[%rd69+-12], %f137;
	ld.global.f32 	%f138, [%rd88+-8];
	st.global.f32 	[%rd69+-8], %f138;
	ld.global.f32 	%f139, [%rd88+-4];
	st.global.f32 	[%rd69+-4], %f139;
	ld.global.f32 	%f140, [%rd88];
	st.global.f32 	[%rd69], %f140;
	add.s32 	%r58, %r58, 4;
	add.s64 	%rd89, %rd89, 32;
	add.s64 	%rd88, %rd88, 64;
	setp.eq.s32 	%p11, %r58, 0;
	@%p11 bra 	$L__BB1_5;
	bra.uni 	$L__BB1_4;
$L__BB1_5:
	setp.eq.s32 	%p12, %r6, 0;
	@%p12 bra 	$L__BB1_19;
	setp.eq.s32 	%p13, %r6, 1;
	@%p13 bra 	$L__BB1_8;
	shl.b32 	%r50, %r63, 1;
	mul.wide.u32 	%rd70, %r50, 4;
	add.s64 	%rd71, %rd2, %rd70;
	ld.global.f32 	%f141, [%rd71];
	add.s64 	%rd73, %rd71, %rd3;
	st.global.f32 	[%rd73], %f141;
	ld.global.f32 	%f142, [%rd71+4];
	st.global.f32 	[%rd73+4], %f142;
	shl.b32 	%r51, %r63, 2;
	mul.wide.u32 	%rd74, %r51, 4;
	add.s64 	%rd75, %rd1, %rd74;
	ld.global.f32 	%f143, [%rd75];
	add.s32 	%r52, %r51, %r2;
	mul.wide.s32 	%rd76, %r52, 4;
	add.s64 	%rd77, %rd1, %rd76;
	st.global.f32 	[%rd77], %f143;
	ld.global.f32 	%f144, [%rd75+4];
	st.global.f32 	[%rd77+4], %f144;
	ld.global.f32 	%f145, [%rd75+8];
	st.global.f32 	[%rd77+8], %f145;
	ld.global.f32 	%f146, [%rd75+12];
	st.global.f32 	[%rd77+12], %f146;
	ld.global.f32 	%f147, [%rd71+8];
	st.global.f32 	[%rd73+8], %f147;
	ld.global.f32 	%f148, [%rd71+12];
	st.global.f32 	[%rd73+12], %f148;
	add.s32 	%r53, %r51, 4;
	mul.wide.u32 	%rd78, %r53, 4;
	add.s64 	%rd79, %rd1, %rd78;
	ld.global.f32 	%f149, [%rd79];
	st.global.f32 	[%rd77+16], %f149;
	ld.global.f32 	%f150, [%rd79+4];
	st.global.f32 	[%rd77+20], %f150;
	ld.global.f32 	%f151, [%rd79+8];
	st.global.f32 	[%rd77+24], %f151;
	ld.global.f32 	%f152, [%rd79+12];
	st.global.f32 	[%rd77+28], %f152;
	add.s32 	%r63, %r63, 2;
$L__BB1_8:
	and.b32  	%r54, %r27, 1;
	setp.eq.b32 	%p14, %r54, 1;
	not.pred 	%p15, %p14;
	@%p15 bra 	$L__BB1_19;
	shl.b32 	%r55, %r63, 1;
	mul.wide.u32 	%rd80, %r55, 4;
	add.s64 	%rd81, %rd2, %rd80;
	ld.global.f32 	%f153, [%rd81];
	add.s64 	%rd83, %rd81, %rd3;
	st.global.f32 	[%rd83], %f153;
	ld.global.f32 	%f154, [%rd81+4];
	st.global.f32 	[%rd83+4], %f154;
	shl.b32 	%r56, %r63, 2;
	mul.wide.u32 	%rd84, %r56, 4;
	add.s64 	%rd85, %rd1, %rd84;
	ld.global.f32 	%f155, [%rd85];
	add.s32 	%r57, %r56, %r2;
	mul.wide.s32 	%rd86, %r57, 4;
	add.s64 	%rd87, %rd1, %rd86;
	st.global.f32 	[%rd87], %f155;
	ld.global.f32 	%f156, [%rd85+4];
	st.global.f32 	[%rd87+4], %f156;
	ld.global.f32 	%f157, [%rd85+8];
	st.global.f32 	[%rd87+8], %f157;
	ld.global.f32 	%f158, [%rd85+12];
	st.global.f32 	[%rd87+12], %f158;
	bra.uni 	$L__BB1_19;
$L__BB1_10:
	add.s32 	%r31, %r3, %r26;
	mul.wide.s32 	%rd18, %r31, 4;
	add.s64 	%rd19, %rd2, %rd18;
	ld.global.f32 	%f1, [%rd19];
	cvt.s64.s32 	%rd20, %r5;
	mul.wide.s32 	%rd21, %r5, 4;
	add.s64 	%rd22, %rd1, %rd21;
	ld.global.f32 	%f2, [%rd22];
	shl.b32 	%r32, %r1, 1;
	add.s32 	%r33, %r32, %r26;
	mul.wide.s32 	%rd23, %r33, 4;
	add.s64 	%rd24, %rd2, %rd23;
	ld.global.f32 	%f3, [%rd24];
	fma.rn.f32 	%f4, %f2, %f3, %f1;
	ld.global.f32 	%f5, [%rd22+4];
	ld.global.f32 	%f6, [%rd24+4];
	fma.rn.f32 	%f7, %f5, %f6, %f4;
	mul.wide.s32 	%rd25, %r3, 4;
	add.s64 	%rd26, %rd2, %rd25;
	st.global.f32 	[%rd26], %f7;
	ld.global.f32 	%f8, [%rd19+4];
	ld.global.f32 	%f9, [%rd22+8];
	ld.global.f32 	%f10, [%rd24];
	fma.rn.f32 	%f11, %f9, %f10, %f8;
	ld.global.f32 	%f12, [%rd22+12];
	ld.global.f32 	%f13, [%rd24+4];
	fma.rn.f32 	%f14, %f12, %f13, %f11;
	st.global.f32 	[%rd26+4], %f14;
	shl.b32 	%r34, %r1, 2;
	ld.global.f32 	%f15, [%rd22];
	add.s32 	%r35, %r34, %r2;
	mul.wide.s32 	%rd27, %r35, 4;
	add.s64 	%rd28, %rd1, %rd27;
	ld.global.f32 	%f16, [%rd28];
	ld.global.f32 	%f17, [%rd22+4];
	ld.global.f32 	%f18, [%rd28+8];
	mul.f32 	%f19, %f17, %f18;
	fma.rn.f32 	%f20, %f15, %f16, %f19;
	mul.wide.s32 	%rd29, %r4, 4;
	add.s64 	%rd30, %rd1, %rd29;
	st.global.f32 	[%rd30], %f20;
	ld.global.f32 	%f21, [%rd22];
	ld.global.f32 	%f22, [%rd28+4];
	ld.global.f32 	%f23, [%rd28+12];
	mul.f32 	%f24, %f17, %f23;
	fma.rn.f32 	%f25, %f21, %f22, %f24;
	cvt.s64.s32 	%rd31, %r2;
	sub.s64 	%rd32, %rd20, %rd31;
	shl.b64 	%rd33, %rd32, 2;
	add.s64 	%rd34, %rd1, %rd33;
	st.global.f32 	[%rd34+4], %f25;
	ld.global.f32 	%f26, [%rd22+8];
	ld.global.f32 	%f27, [%rd28];
	ld.global.f32 	%f28, [%rd22+12];
	ld.global.f32 	%f29, [%rd28+8];
	mul.f32 	%f30, %f28, %f29;
	fma.rn.f32 	%f31, %f26, %f27, %f30;
	st.global.f32 	[%rd34+8], %f31;
	ld.global.f32 	%f32, [%rd22+8];
	ld.global.f32 	%f33, [%rd28+4];
	ld.global.f32 	%f34, [%rd28+12];
	mul.f32 	%f35, %f28, %f34;
	fma.rn.f32 	%f36, %f32, %f33, %f35;
	st.global.f32 	[%rd34+12], %f36;
	setp.lt.s32 	%p2, %r27, 1;
	@%p2 bra 	$L__BB1_19;
	and.b32  	%r11, %r27, 3;
	setp.lt.u32 	%p3, %r27, 4;
	mov.b32 	%r65, 0;
	@%p3 bra 	$L__BB1_14;
	and.b32  	%r65, %r27, 2147483644;
	neg.s32 	%r61, %r65;
	add.s64 	%rd10, %rd2, 16;
	add.s64 	%rd11, %rd1, 32;
	mov.u64 	%rd90, %rd11;
	mov.u32 	%r59, %r2;
	mov.u64 	%rd91, %rd10;
	mov.u32 	%r60, %r26;
$L__BB1_13:
	.pragma "nounroll";
	mul.wide.s32 	%rd35, %r60, 4;
	add.s64 	%rd36, %rd10, %rd35;
	mul.wide.s32 	%rd37, %r59, 4;
	add.s64 	%rd38, %rd11, %rd37;
	ld.global.f32 	%f37, [%rd36+-16];
	st.global.f32 	[%rd91+-16], %f37;
	ld.global.f32 	%f38, [%rd36+-12];
	st.global.f32 	[%rd91+-12], %f38;
	ld.global.f32 	%f39, [%rd38+-32];
	st.global.f32 	[%rd90+-32], %f39;
	ld.global.f32 	%f40, [%rd38+-28];
	st.global.f32 	[%rd90+-28], %f40;
	ld.global.f32 	%f41, [%rd38+-24];
	st.global.f32 	[%rd90+-24], %f41;
	ld.global.f32 	%f42, [%rd38+-20];
	st.global.f32 	[%rd90+-20], %f42;
	ld.global.f32 	%f43, [%rd36+-8];
	st.global.f32 	[%rd91+-8], %f43;
	ld.global.f32 	%f44, [%rd36+-4];
	st.global.f32 	[%rd91+-4], %f44;
	ld.global.f32 	%f45, [%rd38+-16];
	st.global.f32 	[%rd90+-16], %f45;
	ld.global.f32 	%f46, [%rd38+-12];
	st.global.f32 	[%rd90+-12], %f46;
	ld.global.f32 	%f47, [%rd38+-8];
	st.global.f32 	[%rd90+-8], %f47;
	ld.global.f32 	%f48, [%rd38+-4];
	st.global.f32 	[%rd90+-4], %f48;
	ld.global.f32 	%f49, [%rd36];
	st.global.f32 	[%rd91], %f49;
	ld.global.f32 	%f50, [%rd36+4];
	st.global.f32 	[%rd91+4], %f50;
	ld.global.f32 	%f51, [%rd38];
	st.global.f32 	[%rd90], %f51;
	ld.global.f32 	%f52, [%rd38+4];
	st.global.f32 	[%rd90+4], %f52;
	ld.global.f32 	%f53, [%rd38+8];
	st.global.f32 	[%rd90+8], %f53;
	ld.global.f32 	%f54, [%rd38+12];
	st.global.f32 	[%rd90+12], %f54;
	ld.global.f32 	%f55, [%rd36+8];
	st.global.f32 	[%rd91+8], %f55;
	ld.global.f32 	%f56, [%rd36+12];
	st.global.f32 	[%rd91+12], %f56;
	ld.global.f32 	%f57, [%rd38+16];
	st.global.f32 	[%rd90+16], %f57;
	ld.global.f32 	%f58, [%rd38+20];
	st.global.f32 	[%rd90+20], %f58;
	ld.global.f32 	%f59, [%rd38+24];
	st.global.f32 	[%rd90+24], %f59;
	ld.global.f32 	%f60, [%rd38+28];
	st.global.f32 	[%rd90+28], %f60;
	add.s32 	%r61, %r61, 4;
	add.s32 	%r60, %r60, 8;
	add.s64 	%rd91, %rd91, 32;
	add.s32 	%r59, %r59, 16;
	add.s64 	%rd90, %rd90, 64;
	setp.eq.s32 	%p4, %r61, 0;
	@%p4 bra 	$L__BB1_14;
	bra.uni 	$L__BB1_13;
$L__BB1_14:
	setp.eq.s32 	%p5, %r11, 0;
	@%p5 bra 	$L__BB1_19;
	setp.eq.s32 	%p6, %r11, 1;
	@%p6 bra 	$L__BB1_17;
	shl.b32 	%r37, %r65, 1;
	add.s32 	%r38, %r37, %r26;
	mul.wide.s32 	%rd39, %r38, 4;
	add.s64 	%rd40, %rd2, %rd39;
	ld.global.f32 	%f61, [%rd40];
	mul.wide.u32 	%rd41, %r37, 4;
	add.s64 	%rd42, %rd2, %rd41;
	st.global.f32 	[%rd42], %f61;
	ld.global.f32 	%f62, [%rd40+4];
	st.global.f32 	[%rd42+4], %f62;
	shl.b32 	%r39, %r65, 2;
	add.s32 	%r40, %r39, %r2;
	mul.wide.s32 	%rd43, %r40, 4;
	add.s64 	%rd44, %rd1, %rd43;
	ld.global.f32 	%f63, [%rd44];
	mul.wide.u32 	%rd45, %r39, 4;
	add.s64 	%rd46, %rd1, %rd45;
	st.global.f32 	[%rd46], %f63;
	ld.global.f32 	%f64, [%rd44+4];
	st.global.f32 	[%rd46+4], %f64;
	ld.global.f32 	%f65, [%rd44+8];
	st.global.f32 	[%rd46+8], %f65;
	ld.global.f32 	%f66, [%rd44+12];
	st.global.f32 	[%rd46+12], %f66;
	ld.global.f32 	%f67, [%rd40+8];
	st.global.f32 	[%rd42+8], %f67;
	ld.global.f32 	%f68, [%rd40+12];
	st.global.f32 	[%rd42+12], %f68;
	add.s32 	%r41, %r39, 4;
	ld.global.f32 	%f69, [%rd44+16];
	mul.wide.u32 	%rd47, %r41, 4;
	add.s64 	%rd48, %rd1, %rd47;
	st.global.f32 	[%rd48], %f69;
	ld.global.f32 	%f70, [%rd44+20];
	st.global.f32 	[%rd48+4], %f70;
	ld.global.f32 	%f71, [%rd44+24];
	st.global.f32 	[%rd48+8], %f71;
	ld.global.f32 	%f72, [%rd44+28];
	st.global.f32 	[%rd48+12], %f72;
	add.s32 	%r65, %r65, 2;
$L__BB1_17:
	and.b32  	%r42, %r27, 1;
	setp.eq.b32 	%p7, %r42, 1;
	not.pred 	%p8, %p7;
	@%p8 bra 	$L__BB1_19;
	shl.b32 	%r43, %r65, 1;
	add.s32 	%r44, %r43, %r26;
	mul.wide.s32 	%rd49, %r44, 4;
	add.s64 	%rd50, %rd2, %rd49;
	ld.global.f32 	%f73, [%rd50];
	mul.wide.u32 	%rd51, %r43, 4;
	add.s64 	%rd52, %rd2, %rd51;
	st.global.f32 	[%rd52], %f73;
	ld.global.f32 	%f74, [%rd50+4];
	st.global.f32 	[%rd52+4], %f74;
	shl.b32 	%r45, %r65, 2;
	add.s32 	%r46, %r45, %r2;
	mul.wide.s32 	%rd53, %r46, 4;
	add.s64 	%rd54, %rd1, %rd53;
	ld.global.f32 	%f75, [%rd54];
	mul.wide.u32 	%rd55, %r45, 4;
	add.s64 	%rd56, %rd1, %rd55;
	st.global.f32 	[%rd56], %f75;
	ld.global.f32 	%f76, [%rd54+4];
	st.global.f32 	[%rd56+4], %f76;
	ld.global.f32 	%f77, [%rd54+8];
	st.global.f32 	[%rd56+8], %f77;
	ld.global.f32 	%f78, [%rd54+12];
	st.global.f32 	[%rd56+12], %f78;
$L__BB1_19:
	ret;

}


// ===== COMPILED SASS (sm_100) =====

	.target	sm_100

	.elftype	@"ET_EXEC"


//--------------------- .note.nv.tkinfo           --------------------------
	.section	.note.nv.tkinfo,"",@"SHT_NOTE"
	.sectionflags	@"SHF_NOTE_NV_TKINFO"
	.tkinfo
        /*0018*/ 	.word	0x00000002
        /*0030*/ 	.string	""
        /*0030*/ 	.string	"ptxas"
        /*0030*/ 	.string	"Cuda compilation tools, release 13.0, V13.0.88"
        /*0030*/ 	.string	"Build cuda_13.0.r13.0/compiler.36424714_0"
        /*0030*/ 	.string	"-arch sm_100 -m 64 "



//--------------------- .note.nv.cuinfo           --------------------------
	.section	.note.nv.cuinfo,"",@"SHT_NOTE"
	.sectionflags	@"SHF_NOTE_NV_CUINFO"
        /*0018*/ 	.short	0x0002
        /*001a*/ 	.short	0x0064
        /*001c*/ 	.short	0x0082
	.zero		2


//--------------------- .nv.info                  --------------------------
	.section	.nv.info,"",@"SHT_CUDA_INFO"
	.align	4


	//----- nvinfo : EIATTR_REGCOUNT
	.align		4
        /*0000*/ 	.byte	0x04, 0x2f
        /*0002*/ 	.short	(.L_6 - .L_5)
	.align		4
.L_5:
        /*0004*/ 	.word	index@(_Z23RecursiveDoublingKerneliiiiPfS_ifS_S_S_)
        /*0008*/ 	.word	0x0000001e


	//----- nvinfo : EIATTR_FRAME_SIZE
	.align		4
.L_6:
        /*000c*/ 	.byte	0x04, 0x11
        /*000e*/ 	.short	(.L_8 - .L_7)
	.align		4
.L_7:
        /*0010*/ 	.word	index@(_Z23RecursiveDoublingKerneliiiiPfS_ifS_S_S_)
        /*0014*/ 	.word	0x00000018


	//----- nvinfo : EIATTR_REGCOUNT
	.align		4
.L_8:
        /*0018*/ 	.byte	0x04, 0x2f
        /*001a*/ 	.short	(.L_10 - .L_9)
	.align		4
.L_9:
        /*001c*/ 	.word	index@(_Z30MatrixVersionRecursiveDoublingiiiiPfS_iS_S_S_S_)
        /*0020*/ 	.word	0x0000001c


	//----- nvinfo : EIATTR_FRAME_SIZE
	.align		4
.L_10:
        /*0024*/ 	.byte	0x04, 0x11
        /*0026*/ 	.short	(.L_12 - .L_11)
	.align		4
.L_11:
        /*0028*/ 	.word	index@(_Z30MatrixVersionRecursiveDoublingiiiiPfS_iS_S_S_S_)
        /*002c*/ 	.word	0x00000000


	//----- nvinfo : EIATTR_MIN_STACK_SIZE
	.align		4
.L_12:
        /*0030*/ 	.byte	0x04, 0x12
        /*0032*/ 	.short	(.L_14 - .L_13)
	.align		4
.L_13:
        /*0034*/ 	.word	index@(_Z30MatrixVersionRecursiveDoublingiiiiPfS_iS_S_S_S_)
        /*0038*/ 	.word	0x00000000


	//----- nvinfo : EIATTR_MIN_STACK_SIZE
	.align		4
.L_14:
        /*003c*/ 	.byte	0x04, 0x12
        /*003e*/ 	.short	(.L_16 - .L_15)
	.align		4
.L_15:
        /*0040*/ 	.word	index@(_Z23RecursiveDoublingKerneliiiiPfS_ifS_S_S_)
        /*0044*/ 	.word	0x00000018
.L_16:


//--------------------- .nv.compat                --------------------------
	.section	.nv.compat,"",@"SHT_CUDA_COMPAT_INFO"
	.align	4
        /*0000*/ 	.byte	0x02, 0x09, 0x00, 0x00, 0x02, 0x02, 0x01, 0x00, 0x02, 0x05, 0x05, 0x00, 0x03, 0x07, 0x01, 0x01
        /*0010*/ 	.byte	0x02, 0x03, 0x00, 0x00, 0x02, 0x06, 0x01, 0x00, 0x04, 0x0b, 0x08, 0x00, 0x09, 0x00, 0x00, 0x00
        /*0020*/ 	.byte	0x00, 0x00, 0x00, 0x00


//--------------------- .nv.info._Z30MatrixVersionRecursiveDoublingiiiiPfS_iS_S_S_S_ --------------------------
	.section	.nv.info._Z30MatrixVersionRecursiveDoublingiiiiPfS_iS_S_S_S_,"",@"SHT_CUDA_INFO"
	.sectionflags	@""
	.align	4


	//----- nvinfo : EIATTR_CUDA_API_VERSION
	.align		4
        /*0000*/ 	.byte	0x04, 0x37
        /*0002*/ 	.short	(.L_18 - .L_17)
.L_17:
        /*0004*/ 	.word	0x00000082


	//----- nvinfo : EIATTR_KPARAM_INFO
	.align		4
.L_18:
        /*0008*/ 	.byte	0x04, 0x17
        /*000a*/ 	.short	(.L_20 - .L_19)
.L_19:
        /*000c*/ 	.word	0x00000000
        /*0010*/ 	.short	0x000a
        /*0012*/ 	.short	0x0040
        /*0014*/ 	.byte	0x00, 0xf5, 0x21, 0x00


	//----- nvinfo : EIATTR_KPARAM_INFO
	.align		4
.L_20:
        /*0018*/ 	.byte	0x04, 0x17
        /*001a*/ 	.short	(.L_22 - .L_21)
.L_21:
        /*001c*/ 	.word	0x00000000
        /*0020*/ 	.short	0x0009
        /*0022*/ 	.short	0x0038
        /*0024*/ 	.byte	0x00, 0xf5, 0x21, 0x00


	//----- nvinfo : EIATTR_KPARAM_INFO
	.align		4
.L_22:
        /*0028*/ 	.byte	0x04, 0x17
        /*002a*/ 	.short	(.L_24 - .L_23)
.L_23:
        /*002c*/ 	.word	0x00000000
        /*0030*/ 	.short	0x0008
        /*0032*/ 	.short	0x0030
        /*0034*/ 	.byte	0x00, 0xf5, 0x21, 0x00


	//----- nvinfo : EIATTR_KPARAM_INFO
	.align		4
.L_24:
        /*0038*/ 	.byte	0x04, 0x17
        /*003a*/ 	.short	(.L_26 - .L_25)
.L_25:
        /*003c*/ 	.word	0x00000000
        /*0040*/ 	.short	0x0007
        /*0042*/ 	.short	0x0028
        /*0044*/ 	.byte	0x00, 0xf5, 0x21, 0x00


	//----- nvinfo : EIATTR_KPARAM_INFO
	.align		4
.L_26:
        /*0048*/ 	.byte	0x04, 0x17
        /*004a*/ 	.short	(.L_28 - .L_27)
.L_27:
        /*004c*/ 	.word	0x00000000
        /*0050*/ 	.short	0x0006
        /*0052*/ 	.short	0x0020
        /*0054*/ 	.byte	0x00, 0xf0, 0x11, 0x00


	//----- nvinfo : EIATTR_KPARAM_INFO
	.align		4
.L_28:
        /*0058*/ 	.byte	0x04, 0x17
        /*005a*/ 	.short	(.L_30 - .L_29)
.L_29:
        /*005c*/ 	.word	0x00000000
        /*0060*/ 	.short	0x0005
        /*0062*/ 	.short	0x0018
        /*0064*/ 	.byte	0x00, 0xf5, 0x21, 0x00


	//----- nvinfo : EIATTR_KPARAM_INFO
	.align		4
.L_30:
        /*0068*/ 	.byte	0x04, 0x17
        /*006a*/ 	.short	(.L_32 - .L_31)
.L_31:
        /*006c*/ 	.word	0x00000000
        /*0070*/ 	.short	0x0004
        /*0072*/ 	.short	0x0010
        /*0074*/ 	.byte	0x00, 0xf5, 0x21, 0x00


	//----- nvinfo : EIATTR_KPARAM_INFO
	.align		4
.L_32:
        /*0078*/ 	.byte	0x04, 0x17
        /*007a*/ 	.short	(.L_34 - .L_33)
.L_33:
        /*007c*/ 	.word	0x00000000
        /*0080*/ 	.short	0x0003
        /*0082*/ 	.short	0x000c
        /*0084*/ 	.byte	0x00, 0xf0, 0x11, 0x00


	//----- nvinfo : EIATTR_KPARAM_INFO
	.align		4
.L_34:
        /*0088*/ 	.byte	0x04, 0x17
        /*008a*/ 	.short	(.L_36 - .L_35)
.L_35:
        /*008c*/ 	.word	0x00000000
        /*0090*/ 	.short	0x0002
        /*0092*/ 	.short	0x0008
        /*0094*/ 	.byte	0x00, 0xf0, 0x11, 0x00


	//----- nvinfo : EIATTR_KPARAM_INFO
	.align		4
.L_36:
        /*0098*/ 	.byte	0x04, 0x17
        /*009a*/ 	.short	(.L_38 - .L_37)
.L_37:
        /*009c*/ 	.word	0x00000000
        /*00a0*/ 	.short	0x0001
        /*00a2*/ 	.short	0x0004
        /*00a4*/ 	.byte	0x00, 0xf0, 0x11, 0x00


	//----- nvinfo : EIATTR_KPARAM_INFO
	.align		4
.L_38:
        /*00a8*/ 	.byte	0x04, 0x17
        /*00aa*/ 	.short	(.L_40 - .L_39)
.L_39:
        /*00ac*/ 	.word	0x00000000
        /*00b0*/ 	.short	0x0000
        /*00b2*/ 	.short	0x0000
        /*00b4*/ 	.byte	0x00, 0xf0, 0x11, 0x00


	//----- nvinfo : EIATTR_SPARSE_MMA_MASK
	.align		4
.L_40:
        /*00b8*/ 	.byte	0x03, 0x50
        /*00ba*/ 	.short	0x0000


	//----- nvinfo : EIATTR_MAXREG_COUNT
	.align		4
        /*00bc*/ 	.byte	0x03, 0x1b
        /*00be*/ 	.short	0x00ff


	//----- nvinfo : EIATTR_MERCURY_ISA_VERSION
	.align		4
        /*00c0*/ 	.byte	0x03, 0x5f
        /*00c2*/ 	.short	0x0101


	//----- nvinfo : EIATTR_VRC_CTA_INIT_COUNT
	.align		4
        /*00c4*/ 	.byte	0x02, 0x4a
	.zero		1
	.zero		1


	//----- nvinfo : EIATTR_EXIT_INSTR_OFFSETS
	.align		4
        /*00c8*/ 	.byte	0x04, 0x1c
        /*00ca*/ 	.short	(.L_42 - .L_41)


	//   ....[0]....
.L_41:
        /*00cc*/ 	.word	0x00000440


	//   ....[1]....
        /*00d0*/ 	.word	0x000008d0


	//   ....[2]....
        /*00d4*/ 	.word	0x00000b70


	//   ....[3]....
        /*00d8*/ 	.word	0x00000cd0


	//   ....[4]....
        /*00dc*/ 	.word	0x000010a0


	//   ....[5]....
        /*00e0*/ 	.word	0x000015f0


	//   ....[6]....
        /*00e4*/ 	.word	0x000018b0


	//   ....[7]....
        /*00e8*/ 	.word	0x00001a30


	//----- nvinfo : EIATTR_CBANK_PARAM_SIZE
	.align		4
.L_42:
        /*00ec*/ 	.byte	0x03, 0x19
        /*00ee*/ 	.short	0x0048


	//----- nvinfo : EIATTR_PARAM_CBANK
	.align		4
        /*00f0*/ 	.byte	0x04, 0x0a
        /*00f2*/ 	.short	(.L_44 - .L_43)
	.align		4
.L_43:
        /*00f4*/ 	.word	index@(.nv.constant0._Z30MatrixVersionRecursiveDoublingiiiiPfS_iS_S_S_S_)
        /*00f8*/ 	.short	0x0380
        /*00fa*/ 	.short	0x0048


	//----- nvinfo : EIATTR_SW_WAR
	.align		4
.L_44:
        /*00fc*/ 	.byte	0x04, 0x36
        /*00fe*/ 	.short	(.L_46 - .L_45)
.L_45:
        /*0100*/ 	.word	0x00000008
.L_46:


//--------------------- .nv.info._Z23RecursiveDoublingKerneliiiiPfS_ifS_S_S_ --------------------------
	.section	.nv.info._Z23RecursiveDoublingKerneliiiiPfS_ifS_S_S_,"",@"SHT_CUDA_INFO"
	.sectionflags	@""
	.align	4


	//----- nvinfo : EIATTR_CUDA_API_VERSION
	.align		4
        /*0000*/ 	.byte	0x04, 0x37
        /*0002*/ 	.short	(.L_48 - .L_47)
.L_47:
        /*0004*/ 	.word	0x00000082


	//----- nvinfo : EIATTR_KPARAM_INFO
	.align		4
.L_48:
        /*0008*/ 	.byte	0x04, 0x17
        /*000a*/ 	.short	(.L_50 - .L_49)
.L_49:
        /*000c*/ 	.word	0x00000000
        /*0010*/ 	.short	0x000a
        /*0012*/ 	.short	0x0038
        /*0014*/ 	.byte	0x00, 0xf5, 0x21, 0x00


	//----- nvinfo : EIATTR_KPARAM_INFO
	.align		4
.L_50:
        /*0018*/ 	.byte	0x04, 0x17
        /*001a*/ 	.short	(.L_52 - .L_51)
.L_51:
        /*001c*/ 	.word	0x00000000
        /*0020*/ 	.short	0x0009
        /*0022*/ 	.short	0x0030
        /*0024*/ 	.byte	0x00, 0xf5, 0x21, 0x00


	//----- nvinfo : EIATTR_KPARAM_INFO
	.align		4
.L_52:
        /*0028*/ 	.byte	0x04, 0x17
        /*002a*/ 	.short	(.L_54 - .L_53)
.L_53:
        /*002c*/ 	.word	0x00000000
        /*0030*/ 	.short	0x0008
        /*0032*/ 	.short	0x0028
        /*0034*/ 	.byte	0x00, 0xf5, 0x21, 0x00


	//----- nvinfo : EIATTR_KPARAM_INFO
	.align		4
.L_54:
        /*0038*/ 	.byte	0x04, 0x17
        /*003a*/ 	.short	(.L_56 - .L_55)
.L_55:
        /*003c*/ 	.word	0x00000000
        /*0040*/ 	.short	0x0007
        /*0042*/ 	.short	0x0024
        /*0044*/ 	.byte	0x00, 0xf0, 0x11, 0x00


	//----- nvinfo : EIATTR_KPARAM_INFO
	.align		4
.L_56:
        /*0048*/ 	.byte	0x04, 0x17
        /*004a*/ 	.short	(.L_58 - .L_57)
.L_57:
        /*004c*/ 	.word	0x00000000
        /*0050*/ 	.short	0x0006
        /*0052*/ 	.short	0x0020
        /*0054*/ 	.byte	0x00, 0xf0, 0x11, 0x00


	//----- nvinfo : EIATTR_KPARAM_INFO
	.align		4
.L_58:
        /*0058*/ 	.byte	0x04, 0x17
        /*005a*/ 	.short	(.L_60 - .L_59)
.L_59:
        /*005c*/ 	.word	0x00000000
        /*0060*/ 	.short	0x0005
        /*0062*/ 	.short	0x0018
        /*0064*/ 	.byte	0x00, 0xf5, 0x21, 0x00


	//----- nvinfo : EIATTR_KPARAM_INFO
	.align		4
.L_60:
        /*0068*/ 	.byte	0x04, 0x17
        /*006a*/ 	.short	(.L_62 - .L_61)
.L_61:
        /*006c*/ 	.word	0x00000000
        /*0070*/ 	.short	0x0004
        /*0072*/ 	.short	0x0010
        /*0074*/ 	.byte	0x00, 0xf5, 0x21, 0x00


	//----- nvinfo : EIATTR_KPARAM_INFO
	.align		4
.L_62:
        /*0078*/ 	.byte	0x04, 0x17
        /*007a*/ 	.short	(.L_64 - .L_63)
.L_63:
        /*007c*/ 	.word	0x00000000
        /*0080*/ 	.short	0x0003
        /*0082*/ 	.short	0x000c
        /*0084*/ 	.byte	0x00, 0xf0, 0x11, 0x00


	//----- nvinfo : EIATTR_KPARAM_INFO
	.align		4
.L_64:
        /*0088*/ 	.byte	0x04, 0x17
        /*008a*/ 	.short	(.L_66 - .L_65)
.L_65:
        /*008c*/ 	.word	0x00000000
        /*0090*/ 	.short	0x0002
        /*0092*/ 	.short	0x0008
        /*0094*/ 	.byte	0x00, 0xf0, 0x11, 0x00


	//----- nvinfo : EIATTR_KPARAM_INFO
	.align		4
.L_66:
        /*0098*/ 	.byte	0x04, 0x17
        /*009a*/ 	.short	(.L_68 - .L_67)
.L_67:
        /*009c*/ 	.word	0x00000000
        /*00a0*/ 	.short	0x0001
        /*00a2*/ 	.short	0x0004
        /*00a4*/ 	.byte	0x00, 0xf0, 0x11, 0x00


	//----- nvinfo : EIATTR_KPARAM_INFO
	.align		4
.L_68:
        /*00a8*/ 	.byte	0x04, 0x17
        /*00aa*/ 	.short	(.L_70 - .L_69)
.L_69:
        /*00ac*/ 	.word	0x00000000
        /*00b0*/ 	.short	0x0000
        /*00b2*/ 	.short	0x0000
        /*00b4*/ 	.byte	0x00, 0xf0, 0x11, 0x00


	//----- nvinfo : EIATTR_SPARSE_MMA_MASK
	.align		4
.L_70:
        /*00b8*/ 	.byte	0x03, 0x50
        /*00ba*/ 	.short	0x0000


	//----- nvinfo : EIATTR_MAXREG_COUNT
	.align		4
        /*00bc*/ 	.byte	0x03, 0x1b
        /*00be*/ 	.short	0x00ff


	//----- nvinfo : EIATTR_NUM_BARRIERS
	.align		4
        /*00c0*/ 	.byte	0x02, 0x4c
        /*00c2*/ 	.byte	0x01
	.zero		1


	//----- nvinfo : EIATTR_EXTERNS
	.align		4
        /*00c4*/ 	.byte	0x04, 0x0f
        /*00c6*/ 	.short	(.L_72 - .L_71)


	//   ....[0]....
	.align		4
.L_71:
        /*00c8*/ 	.word	index@(vprintf)


	//----- nvinfo : EIATTR_MERCURY_ISA_VERSION
	.align		4
.L_72:
        /*00cc*/ 	.byte	0x03, 0x5f
        /*00ce*/ 	.short	0x0101


	//----- nvinfo : EIATTR_VRC_CTA_INIT_COUNT
	.align		4
        /*00d0*/ 	.byte	0x02, 0x4a
	.zero		1
	.zero		1


	//----- nvinfo : EIATTR_SYSCALL_OFFSETS
	.align		4
        /*00d4*/ 	.byte	0x04, 0x46
        /*00d6*/ 	.short	(.L_74 - .L_73)


	//   ....[0]....
.L_73:
        /*00d8*/ 	.word	0x00000110


	//   ....[1]....
        /*00dc*/ 	.word	0x00000230


	//   ....[2]....
        /*00e0*/ 	.word	0x00000350


	//   ....[3]....
        /*00e4*/ 	.word	0x00000410


	//   ....[4]....
        /*00e8*/ 	.word	0x000004d0


	//   ....[5]....
        /*00ec*/ 	.word	0x00000e50


	//----- nvinfo : EIATTR_EXIT_INSTR_OFFSETS
	.align		4
.L_74:
        /*00f0*/ 	.byte	0x04, 0x1c
        /*00f2*/ 	.short	(.L_76 - .L_75)


	//   ....[0]....
.L_75:
        /*00f4*/ 	.word	0x000017d0


	//----- nvinfo : EIATTR_CRS_STACK_SIZE
	.align		4
.L_76:
        /*00f8*/ 	.byte	0x04, 0x1e
        /*00fa*/ 	.short	(.L_78 - .L_77)
.L_77:
        /*00fc*/ 	.word	0x00000000


	//----- nvinfo : EIATTR_CBANK_PARAM_SIZE
	.align		4
.L_78:
        /*0100*/ 	.byte	0x03, 0x19
        /*0102*/ 	.short	0x0040


	//----- nvinfo : EIATTR_PARAM_CBANK
	.align		4
        /*0104*/ 	.byte	0x04, 0x0a
        /*0106*/ 	.short	(.L_80 - .L_79)
	.align		4
.L_79:
        /*0108*/ 	.word	index@(.nv.constant0._Z23RecursiveDoublingKerneliiiiPfS_ifS_S_S_)
        /*010c*/ 	.short	0x0380
        /*010e*/ 	.short	0x0040


	//----- nvinfo : EIATTR_SW_WAR
	.align		4
.L_80:
        /*0110*/ 	.byte	0x04, 0x36
        /*0112*/ 	.short	(.L_82 - .L_81)
.L_81:
        /*0114*/ 	.word	0x00000008
.L_82:


//--------------------- .nv.callgraph             --------------------------
	.section	.nv.callgraph,"",@"SHT_CUDA_CALLGRAPH"
	.align	4
	.sectionentsize	8
	.align		4
        /*0000*/ 	.word	0x00000000
	.align		4
        /*0004*/ 	.word	0xffffffff
	.align		4
        /*0008*/ 	.word	index@(_Z23RecursiveDoublingKerneliiiiPfS_ifS_S_S_)
	.align		4
        /*000c*/ 	.word	index@(vprintf)
	.align		4
        /*0010*/ 	.word	0x00000000
	.align		4
        /*0014*/ 	.word	0xfffffffe
	.align		4
        /*0018*/ 	.word	0x00000000
	.align		4
        /*001c*/ 	.word	0xfffffffd
	.align		4
        /*0020*/ 	.word	0x00000000
	.align		4
        /*0024*/ 	.word	0xfffffffc


//--------------------- .nv.constant4             --------------------------
	.section	.nv.constant4,"a",@progbits
	.align	8
	.align		8
.nv.constant4:
        /*0000*/ 	.dword	$str
	.align		8
        /*0008*/ 	.dword	$str$1
	.align		8
        /*0010*/ 	.dword	$str$2
	.align		8
        /*0018*/ 	.dword	$str$3
	.align		8
        /*0020*/ 	.dword	$str$4
	.align		8
        /*0028*/ 	.dword	vprintf


//--------------------- .text._Z30MatrixVersionRecursiveDoublingiiiiPfS_iS_S_S_S_ --------------------------
	.section	.text._Z30MatrixVersionRecursiveDoublingiiiiPfS_iS_S_S_S_,"ax",@progbits
	.align	128
        .global         _Z30MatrixVersionRecursiveDoublingiiiiPfS_iS_S_S_S_
        .type           _Z30MatrixVersionRecursiveDoublingiiiiPfS_iS_S_S_S_,@function
        .size           _Z30MatrixVersionRecursiveDoublingiiiiPfS_iS_S_S_S_,(.L_x_24 - _Z30MatrixVersionRecursiveDoublingiiiiPfS_iS_S_S_S_)
        .other          _Z30MatrixVersionRecursiveDoublingiiiiPfS_iS_S_S_S_,@"STO_CUDA_ENTRY STV_DEFAULT"
_Z30MatrixVersionRecursiveDoublingiiiiPfS_iS_S_S_S_:
.text._Z30MatrixVersionRecursiveDoublingiiiiPfS_iS_S_S_S_:
[----:B------:R-:W-:Y:S01]  /*0000*/  LDC R1, c[0x0][0x37c] ;  /* 0x0000df00ff017b82 */ /* 0x000fe20000000800 */
[----:B------:R-:W0:Y:S01]  /*0010*/  S2R R7, SR_TID.X ;  /* 0x0000000000077919 */ /* 0x000e220000002100 */
[----:B------:R-:W1:Y:S06]  /*0020*/  LDCU UR4, c[0x0][0x3a0] ;  /* 0x00007400ff0477ac */ /* 0x000e6c0008000800 */
[----:B------:R-:W2:Y:S01]  /*0030*/  LDC.64 R2, c[0x0][0x380] ;  /* 0x0000e000ff027b82 */ /* 0x000ea20000000a00 */
[----:B------:R-:W3:Y:S01]  /*0040*/  LDCU.64 UR8, c[0x0][0x358] ;  /* 0x00006b00ff0877ac */ /* 0x000ee20008000a00 */
[----:B-1----:R-:W-:-:S04]  /*0050*/  ULOP3.LUT UR4, UR4, 0x80000001, URZ, 0xc0, !UPT ;  /* 0x8000000104047892 */ /* 0x002fc8000f8ec0ff */
[----:B------:R-:W-:Y:S01]  /*0060*/  UISETP.NE.AND UP0, UPT, UR4, 0x1, UPT ;  /* 0x000000010400788c */ /* 0x000fe2000bf05270 */
[----:B--2---:R-:W-:Y:S02]  /*0070*/  SHF.L.U32 R0, R2, 0x1, RZ ;  /* 0x0000000102007819 */ /* 0x004fe400000006ff */
[----:B0-----:R-:W-:-:S04]  /*0080*/  IADD3 R21, PT, PT, R7, R3, RZ ;  /* 0x0000000307157210 */ /* 0x001fc80007ffe0ff */
[C---:B------:R-:W-:Y:S01]  /*0090*/  SHF.L.U32 R11, R21.reuse, 0x2, RZ ;  /* 0x00000002150b7819 */ /* 0x040fe200000006ff */
[----:B------:R-:W-:-:S03]  /*00a0*/  IMAD.SHL.U32 R21, R21, 0x2, RZ ;  /* 0x0000000215157824 */ /* 0x000fc600078e00ff */
[----:B------:R-:W-:Y:S01]  /*00b0*/  IADD3 R5, PT, PT, R0, R11, RZ ;  /* 0x0000000b00057210 */ /* 0x000fe20007ffe0ff */
[----:B---3--:R-:W-:Y:S06]  /*00c0*/  BRA.U UP0, `(.L_x_0) ;  /* 0x0000000d00047547 */ /* 0x008fec000b800000 */
[----:B------:R-:W0:Y:S01]  /*00d0*/  LDC.64 R14, c[0x0][0x390] ;  /* 0x0000e400ff0e7b82 */ /* 0x000e220000000a00 */
[----:B------:R-:W-:-:S07]  /*00e0*/  SHF.L.U32 R17, R7, 0x1, RZ ;  /* 0x0000000107117819 */ /* 0x000fce00000006ff */
[----:B------:R-:W1:Y:S01]  /*00f0*/  LDC.64 R8, c[0x0][0x398] ;  /* 0x0000e600ff087b82 */ /* 0x000e620000000a00 */
[----:B0-----:R-:W-:-:S04]  /*0100*/  IMAD.WIDE R12, R21, 0x4, R14 ;  /* 0x00000004150c7825 */ /* 0x001fc800078e020e */
[----:B------:R-:W-:Y:S01]  /*0110*/  IMAD.WIDE.U32 R14, R17, 0x4, R14 ;  /* 0x00000004110e7825 */ /* 0x000fe200078e000e */
[----:B------:R-:W2:Y:S03]  /*0120*/  LDG.E R4, desc[UR8][R12.64] ;  /* 0x000000080c047981 */ /* 0x000ea6000c1e1900 */
[----:B-1----:R-:W-:Y:S01]  /*0130*/  IMAD.WIDE R10, R11, 0x4, R8 ;  /* 0x000000040b0a7825 */ /* 0x002fe200078e0208 */
[----:B------:R-:W2:Y:S04]  /*0140*/  LDG.E R6, desc[UR8][R14.64] ;  /* 0x000000080e067981 */ /* 0x000ea8000c1e1900 */
[----:B------:R-:W2:Y:S04]  /*0150*/  LDG.E R17, desc[UR8][R10.64] ;  /* 0x000000080a117981 */ /* 0x000ea8000c1e1900 */
[----:B------:R-:W3:Y:S04]  /*0160*/  LDG.E R18, desc[UR8][R14.64+0x4] ;  /* 0x000004080e127981 */ /* 0x000ee8000c1e1900 */
[----:B------:R-:W3:Y:S01]  /*0170*/  LDG.E R19, desc[UR8][R10.64+0x4] ;  /* 0x000004080a137981 */ /* 0x000ee2000c1e1900 */
[----:B--2---:R-:W-:Y:S01]  /*0180*/  FFMA R4, R17, R6, R4 ;  /* 0x0000000611047223 */ /* 0x004fe20000000004 */
[----:B------:R-:W-:-:S04]  /*0190*/  IMAD.WIDE R16, R2, 0x4, R12 ;  /* 0x0000000402107825 */ /* 0x000fc800078e020c */
[----:B---3--:R-:W-:-:S05]  /*01a0*/  FFMA R19, R19, R18, R4 ;  /* 0x0000001213137223 */ /* 0x008fca0000000004 */
[----:B------:R0:W-:Y:S04]  /*01b0*/  STG.E desc[UR8][R16.64], R19 ;  /* 0x0000001310007986 */ /* 0x0001e8000c101908 */
[----:B------:R-:W2:Y:S04]  /*01c0*/  LDG.E R4, desc[UR8][R12.64+0x4] ;  /* 0x000004080c047981 */ /* 0x000ea8000c1e1900 */
[----:B------:R-:W2:Y:S04]  /*01d0*/  LDG.E R6, desc[UR8][R14.64] ;  /* 0x000000080e067981 */ /* 0x000ea8000c1e1900 */
[----:B------:R-:W2:Y:S04]  /*01e0*/  LDG.E R21, desc[UR8][R10.64+0x8] ;  /* 0x000008080a157981 */ /* 0x000ea8000c1e1900 */
[----:B------:R-:W3:Y:S04]  /*01f0*/  LDG.E R18, desc[UR8][R14.64+0x4] ;  /* 0x000004080e127981 */ /* 0x000ee8000c1e1900 */
[----:B------:R-:W3:Y:S01]  /*0200*/  LDG.E R23, desc[UR8][R10.64+0xc] ;  /* 0x00000c080a177981 */ /* 0x000ee2000c1e1900 */
[----:B------:R-:W-:Y:S01]  /*0210*/  SHF.L.U32 R7, R7, 0x2, RZ ;  /* 0x0000000207077819 */ /* 0x000fe200000006ff */
[----:B--2---:R-:W-:-:S04]  /*0220*/  FFMA R4, R21, R6, R4 ;  /* 0x0000000615047223 */ /* 0x004fc80000000004 */
[----:B------:R-:W-:-:S04]  /*0230*/  IMAD.WIDE.U32 R6, R7, 0x4, R8 ;  /* 0x0000000407067825 */ /* 0x000fc800078e0008 */
[----:B---3--:R-:W-:-:S05]  /*0240*/  FFMA R23, R23, R18, R4 ;  /* 0x0000001217177223 */ /* 0x008fca0000000004 */
[----:B------:R-:W-:Y:S04]  /*0250*/  STG.E desc[UR8][R16.64+0x4], R23 ;  /* 0x0000041710007986 */ /* 0x000fe8000c101908 */
[----:B------:R-:W2:Y:S04]  /*0260*/  LDG.E R18, desc[UR8][R10.64+0x4] ;  /* 0x000004080a127981 */ /* 0x000ea8000c1e1900 */
[----:B0-----:R-:W2:Y:S04]  /*0270*/  LDG.E R19, desc[UR8][R6.64+0x8] ;  /* 0x0000080806137981 */ /* 0x001ea8000c1e1900 */
[----:B------:R-:W3:Y:S04]  /*0280*/  LDG.E R4, desc[UR8][R10.64] ;  /* 0x000000080a047981 */ /* 0x000ee8000c1e1900 */
[----:B------:R-:W3:Y:S01]  /*0290*/  LDG.E R13, desc[UR8][R6.64] ;  /* 0x00000008060d7981 */ /* 0x000ee2000c1e1900 */
[----:B------:R-:W-:-:S04]  /*02a0*/  IMAD.WIDE R8, R5, 0x4, R8 ;  /* 0x0000000405087825 */ /* 0x000fc800078e0208 */
[----:B--2---:R-:W-:-:S04]  /*02b0*/  FMUL R19, R18, R19 ;  /* 0x0000001312137220 */ /* 0x004fc80000400000 */
[----:B---3--:R-:W-:-:S05]  /*02c0*/  FFMA R13, R4, R13, R19 ;  /* 0x0000000d040d7223 */ /* 0x008fca0000000013 */
[----:B------:R0:W-:Y:S04]  /*02d0*/  STG.E desc[UR8][R8.64], R13 ;  /* 0x0000000d08007986 */ /* 0x0001e8000c101908 */
[----:B------:R-:W2:Y:S04]  /*02e0*/  LDG.E R12, desc[UR8][R10.64+0x4] ;  /* 0x000004080a0c7981 */ /* 0x000ea8000c1e1900 */
[----:B------:R-:W2:Y:S04]  /*02f0*/  LDG.E R15, desc[UR8][R6.64+0xc] ;  /* 0x00000c08060f7981 */ /* 0x000ea8000c1e1900 */
[----:B------:R-:W3:Y:S04]  /*0300*/  LDG.E R4, desc[UR8][R10.64] ;  /* 0x000000080a047981 */ /* 0x000ee8000c1e1900 */
[----:B------:R-:W3:Y:S01]  /*0310*/  LDG.E R5, desc[UR8][R6.64+0x4] ;  /* 0x0000040806057981 */ /* 0x000ee2000c1e1900 */
[----:B--2---:R-:W-:-:S04]  /*0320*/  FMUL R15, R12, R15 ;  /* 0x0000000f0c0f7220 */ /* 0x004fc80000400000 */
[----:B---3--:R-:W-:-:S05]  /*0330*/  FFMA R5, R4, R5, R15 ;  /* 0x0000000504057223 */ /* 0x008fca000000000f */
[----:B------:R1:W-:Y:S04]  /*0340*/  STG.E desc[UR8][R8.64+0x4], R5 ;  /* 0x0000040508007986 */ /* 0x0003e8000c101908 */
[----:B------:R-:W2:Y:S04]  /*0350*/  LDG.E R12, desc[UR8][R10.64+0xc] ;  /* 0x00000c080a0c7981 */ /* 0x000ea8000c1e1900 */
[----:B------:R-:W2:Y:S04]  /*0360*/  LDG.E R15, desc[UR8][R6.64+0x8] ;  /* 0x00000808060f7981 */ /* 0x000ea8000c1e1900 */
[----:B------:R-:W3:Y:S04]  /*0370*/  LDG.E R4, desc[UR8][R10.64+0x8] ;  /* 0x000008080a047981 */ /* 0x000ee8000c1e1900 */
[----:B0-----:R-:W3:Y:S01]  /*0380*/  LDG.E R13, desc[UR8][R6.64] ;  /* 0x00000008060d7981 */ /* 0x001ee2000c1e1900 */
[----:B--2---:R-:W-:-:S04]  /*0390*/  FMUL R15, R12, R15 ;  /* 0x0000000f0c0f7220 */ /* 0x004fc80000400000 */
[----:B---3--:R-:W-:-:S05]  /*03a0*/  FFMA R13, R4, R13, R15 ;  /* 0x0000000d040d7223 */ /* 0x008fca000000000f */
[----:B------:R0:W-:Y:S04]  /*03b0*/  STG.E desc[UR8][R8.64+0x8], R13 ;  /* 0x0000080d08007986 */ /* 0x0001e8000c101908 */
[----:B------:R-:W2:Y:S04]  /*03c0*/  LDG.E R12, desc[UR8][R10.64+0xc] ;  /* 0x00000c080a0c7981 */ /* 0x000ea8000c1e1900 */
[----:B------:R-:W2:Y:S04]  /*03d0*/  LDG.E R15, desc[UR8][R6.64+0xc] ;  /* 0x00000c08060f7981 */ /* 0x000ea8000c1e1900 */
[----:B------:R-:W3:Y:S04]  /*03e0*/  LDG.E R4, desc[UR8][R10.64+0x8] ;  /* 0x000008080a047981 */ /* 0x000ee8000c1e1900 */
[----:B-1----:R-:W3:Y:S01]  /*03f0*/  LDG.E R5, desc[UR8][R6.64+0x4] ;  /* 0x0000040806057981 */ /* 0x002ee2000c1e1900 */
[----:B------:R-:W-:Y:S01]  /*0400*/  ISETP.GE.AND P0, PT, R3, 0x1, PT ;  /* 0x000000010300780c */ /* 0x000fe20003f06270 */
[----:B--2---:R-:W-:-:S04]  /*0410*/  FMUL R15, R12, R15 ;  /* 0x0000000f0c0f7220 */ /* 0x004fc80000400000 */
[----:B---3--:R-:W-:-:S05]  /*0420*/  FFMA R5, R4, R5, R15 ;  /* 0x0000000504057223 */ /* 0x008fca000000000f */
[----:B------:R0:W-:Y:S03]  /*0430*/  STG.E desc[UR8][R8.64+0xc], R5 ;  /* 0x00000c0508007986 */ /* 0x0001e6000c101908 */
[----:B------:R-:W-:Y:S05]  /*0440*/  @!P0 EXIT ;  /* 0x000000000000894d */ /* 0x000fea0003800000 */
[C---:B------:R-:W-:Y:S01]  /*0450*/  ISETP.GE.U32.AND P1, PT, R3.reuse, 0x4, PT ;  /* 0x000000040300780c */ /* 0x040fe20003f26070 */
[----:B------:R-:W-:Y:S01]  /*0460*/  IMAD.MOV.U32 R4, RZ, RZ, RZ ;  /* 0x000000ffff047224 */ /* 0x000fe200078e00ff */
[----:B------:R-:W-:-:S04]  /*0470*/  LOP3.LUT R14, R3, 0x3, RZ, 0xc0, !PT ;  /* 0x00000003030e7812 */ /* 0x000fc800078ec0ff */
[----:B------:R-:W-:-:S07]  /*0480*/  ISETP.NE.AND P0, PT, R14, RZ, PT ;  /* 0x000000ff0e00720c */ /* 0x000fce0003f05270 */
[----:B------:R-:W-:Y:S06]  /*0490*/  @!P1 BRA `(.L_x_1) ;  /* 0x00000004000c9947 */ /* 0x000fec0003800000 */
[----:B------:R-:W1:Y:S01]  /*04a0*/  LDC.64 R16, c[0x0][0x398] ;  /* 0x0000e600ff107b82 */ /* 0x000e620000000a00 */
[----:B------:R-:W-:-:S04]  /*04b0*/  LOP3.LUT R4, R3, 0x7ffffffc, RZ, 0xc0, !PT ;  /* 0x7ffffffc03047812 */ /* 0x000fc800078ec0ff */
[----:B------:R-:W-:-:S03]  /*04c0*/  IADD3 R3, PT, PT, -R4, RZ, RZ ;  /* 0x000000ff04037210 */ /* 0x000fc60007ffe1ff */
[----:B------:R-:W2:Y:S08]  /*04d0*/  LDC R6, c[0x0][0x390] ;  /* 0x0000e400ff067b82 */ /* 0x000eb00000000800 */
[----:B------:R-:W3:Y:S08]  /*04e0*/  LDC R7, c[0x0][0x394] ;  /* 0x0000e500ff077b82 */ /* 0x000ef00000000800 */
[----:B------:R-:W4:Y:S01]  /*04f0*/  LDC R2, c[0x0][0x380] ;  /* 0x0000e000ff027b82 */ /* 0x000f220000000800 */
[----:B-1----:R-:W-:-:S04]  /*0500*/  IADD3 R16, P1, PT, R16, 0x3c, RZ ;  /* 0x0000003c10107810 */ /* 0x002fc80007f3e0ff */
[----:B------:R-:W-:-:S09]  /*0510*/  IADD3.X R17, PT, PT, RZ, R17, RZ, P1, !PT ;  /* 0x00000011ff117210 */ /* 0x000fd20000ffe4ff */
.L_x_2:
[----:B0-23--:R-:W2:Y:S01]  /*0520*/  LDG.E R5, desc[UR8][R6.64] ;  /* 0x0000000806057981 */ /* 0x00dea2000c1e1900 */
[----:B----4-:R-:W-:Y:S01]  /*0530*/  IMAD.WIDE R8, R2, 0x4, R6 ;  /* 0x0000000402087825 */ /* 0x010fe200078e0206 */
[----:B------:R-:W-:-:S04]  /*0540*/  MOV R10, R16 ;  /* 0x00000010000a7202 */ /* 0x000fc80000000f00 */
[----:B--2---:R0:W-:Y:S04]  /*0550*/  STG.E desc[UR8][R8.64], R5 ;  /* 0x0000000508007986 */ /* 0x0041e8000c101908 */
[----:B------:R-:W2:Y:S01]  /*0560*/  LDG.E R15, desc[UR8][R6.64+0x4] ;  /* 0x00000408060f7981 */ /* 0x000ea2000c1e1900 */
[----:B------:R-:W-:-:S03]  /*0570*/  IMAD.MOV.U32 R11, RZ, RZ, R17 ;  /* 0x000000ffff0b7224 */ /* 0x000fc600078e0011 */
[----:B--2---:R1:W-:Y:S04]  /*0580*/  STG.E desc[UR8][R8.64+0x4], R15 ;  /* 0x0000040f08007986 */ /* 0x0043e8000c101908 */
[----:B------:R-:W2:Y:S01]  /*0590*/  LDG.E R17, desc[UR8][R10.64+-0x3c] ;  /* 0xffffc4080a117981 */ /* 0x000ea2000c1e1900 */
[----:B------:R-:W-:-:S05]  /*05a0*/  IMAD.WIDE R12, R0, 0x4, R10 ;  /* 0x00000004000c7825 */ /* 0x000fca00078e020a */
[----:B--2---:R2:W-:Y:S04]  /*05b0*/  STG.E desc[UR8][R12.64+-0x3c], R17 ;  /* 0xffffc4110c007986 */ /* 0x0045e8000c101908 */
[----:B------:R-:W3:Y:S04]  /*05c0*/  LDG.E R19, desc[UR8][R10.64+-0x38] ;  /* 0xffffc8080a137981 */ /* 0x000ee8000c1e1900 */
[----:B---3--:R3:W-:Y:S04]  /*05d0*/  STG.E desc[UR8][R12.64+-0x38], R19 ;  /* 0xffffc8130c007986 */ /* 0x0087e8000c101908 */
[----:B------:R-:W4:Y:S04]  /*05e0*/  LDG.E R21, desc[UR8][R10.64+-0x34] ;  /* 0xffffcc080a157981 */ /* 0x000f28000c1e1900 */
[----:B----4-:R4:W-:Y:S04]  /*05f0*/  STG.E desc[UR8][R12.64+-0x34], R21 ;  /* 0xffffcc150c007986 */ /* 0x0109e8000c101908 */
[----:B0-----:R-:W5:Y:S04]  /*0600*/  LDG.E R5, desc[UR8][R10.64+-0x30] ;  /* 0xffffd0080a057981 */ /* 0x001f68000c1e1900 */
[----:B-----5:R0:W-:Y:S04]  /*0610*/  STG.E desc[UR8][R12.64+-0x30], R5 ;  /* 0xffffd0050c007986 */ /* 0x0201e8000c101908 */
[----:B------:R-:W5:Y:S04]  /*0620*/  LDG.E R23, desc[UR8][R6.64+0x8] ;  /* 0x0000080806177981 */ /* 0x000f68000c1e1900 */
[----:B-----5:R5:W-:Y:S04]  /*0630*/  STG.E desc[UR8][R8.64+0x8], R23 ;  /* 0x0000081708007986 */ /* 0x020be8000c101908 */
[----:B-1----:R-:W2:Y:S04]  /*0640*/  LDG.E R15, desc[UR8][R6.64+0xc] ;  /* 0x00000c08060f7981 */ /* 0x002ea8000c1e1900 */
[----:B--2---:R1:W-:Y:S04]  /*0650*/  STG.E desc[UR8][R8.64+0xc], R15 ;  /* 0x00000c0f08007986 */ /* 0x0043e8000c101908 */
[----:B------:R-:W2:Y:S04]  /*0660*/  LDG.E R17, desc[UR8][R10.64+-0x2c] ;  /* 0xffffd4080a117981 */ /* 0x000ea8000c1e1900 */
[----:B--2---:R2:W-:Y:S04]  /*0670*/  STG.E desc[UR8][R12.64+-0x2c], R17 ;  /* 0xffffd4110c007986 */ /* 0x0045e8000c101908 */
[----:B---3--:R-:W3:Y:S04]  /*0680*/  LDG.E R19, desc[UR8][R10.64+-0x28] ;  /* 0xffffd8080a137981 */ /* 0x008ee8000c1e1900 */
[----:B---3--:R3:W-:Y:S04]  /*0690*/  STG.E desc[UR8][R12.64+-0x28], R19 ;  /* 0xffffd8130c007986 */ /* 0x0087e8000c101908 */
[----:B----4-:R-:W4:Y:S04]  /*06a0*/  LDG.E R21, desc[UR8][R10.64+-0x24] ;  /* 0xffffdc080a157981 */ /* 0x010f28000c1e1900 */
        /* <DEDUP_REMOVED lines=16> */
[----:B-----5:R-:W-:Y:S04]  /*07b0*/  STG.E desc[UR8][R8.64+0x18], R23 ;  /* 0x0000181708007986 */ /* 0x020fe8000c101908 */
[----:B-1----:R-:W5:Y:S04]  /*07c0*/  LDG.E R15, desc[UR8][R6.64+0x1c] ;  /* 0x00001c08060f7981 */ /* 0x002f68000c1e1900 */
[----:B-----5:R-:W-:Y:S04]  /*07d0*/  STG.E desc[UR8][R8.64+0x1c], R15 ;  /* 0x00001c0f08007986 */ /* 0x020fe8000c101908 */
[----:B--2---:R-:W2:Y:S04]  /*07e0*/  LDG.E R17, desc[UR8][R10.64+-0xc] ;  /* 0xfffff4080a117981 */ /* 0x004ea8000c1e1900 */
[----:B--2---:R1:W-:Y:S04]  /*07f0*/  STG.E desc[UR8][R12.64+-0xc], R17 ;  /* 0xfffff4110c007986 */ /* 0x0043e8000c101908 */
[----:B---3--:R-:W2:Y:S04]  /*0800*/  LDG.E R19, desc[UR8][R10.64+-0x8] ;  /* 0xfffff8080a137981 */ /* 0x008ea8000c1e1900 */
[----:B--2---:R2:W-:Y:S04]  /*0810*/  STG.E desc[UR8][R12.64+-0x8], R19 ;  /* 0xfffff8130c007986 */ /* 0x0045e8000c101908 */
[----:B----4-:R-:W3:Y:S01]  /*0820*/  LDG.E R21, desc[UR8][R10.64+-0x4] ;  /* 0xfffffc080a157981 */ /* 0x010ee2000c1e1900 */
[----:B------:R-:W-:-:S04]  /*0830*/  IADD3 R3, PT, PT, R3, 0x4, RZ ;  /* 0x0000000403037810 */ /* 0x000fc80007ffe0ff */
[----:B------:R-:W-:Y:S01]  /*0840*/  ISETP.NE.AND P1, PT, R3, RZ, PT ;  /* 0x000000ff0300720c */ /* 0x000fe20003f25270 */
[----:B---3--:R2:W-:Y:S04]  /*0850*/  STG.E desc[UR8][R12.64+-0x4], R21 ;  /* 0xfffffc150c007986 */ /* 0x0085e8000c101908 */
[----:B0-----:R-:W3:Y:S01]  /*0860*/  LDG.E R5, desc[UR8][R10.64] ;  /* 0x000000080a057981 */ /* 0x001ee2000c1e1900 */
[----:B------:R-:W-:Y:S02]  /*0870*/  IADD3 R6, P2, PT, R6, 0x20, RZ ;  /* 0x0000002006067810 */ /* 0x000fe40007f5e0ff */
[----:B------:R-:W-:Y:S02]  /*0880*/  IADD3 R16, P3, PT, R10, 0x40, RZ ;  /* 0x000000400a107810 */ /* 0x000fe40007f7e0ff */
[----:B------:R-:W-:-:S02]  /*0890*/  IADD3.X R7, PT, PT, RZ, R7, RZ, P2, !PT ;  /* 0x00000007ff077210 */ /* 0x000fc400017fe4ff */
[----:B-1----:R-:W-:Y:S01]  /*08a0*/  IADD3.X R17, PT, PT, RZ, R11, RZ, P3, !PT ;  /* 0x0000000bff117210 */ /* 0x002fe20001ffe4ff */
[----:B---3--:R2:W-:Y:S01]  /*08b0*/  STG.E desc[UR8][R12.64], R5 ;  /* 0x000000050c007986 */ /* 0x0085e2000c101908 */
[----:B------:R-:W-:Y:S07]  /*08c0*/  @P1 BRA `(.L_x_2) ;  /* 0xfffffffc00141947 */ /* 0x000fee000383ffff */
.L_x_1:
[----:B------:R-:W-:Y:S05]  /*08d0*/  @!P0 EXIT ;  /* 0x000000000000894d */ /* 0x000fea0003800000 */
[----:B------:R-:W1:Y:S01]  /*08e0*/  LDC R3, c[0x0][0x384] ;  /* 0x0000e100ff037b82 */ /* 0x000e620000000800 */
[----:B------:R-:W-:Y:S02]  /*08f0*/  ISETP.NE.AND P0, PT, R14, 0x1, PT ;  /* 0x000000010e00780c */ /* 0x000fe40003f05270 */
[----:B-1----:R-:W-:-:S04]  /*0900*/  LOP3.LUT R3, R3, 0x1, RZ, 0xc0, !PT ;  /* 0x0000000103037812 */ /* 0x002fc800078ec0ff */
[----:B------:R-:W-:-:S07]  /*0910*/  ISETP.NE.U32.AND P1, PT, R3, 0x1, PT ;  /* 0x000000010300780c */ /* 0x000fce0003f25070 */
[----:B------:R-:W-:Y:S06]  /*0920*/  @!P0 BRA `(.L_x_3) ;  /* 0x0000000000908947 */ /* 0x000fec0003800000 */
[----:B0-----:R-:W0:Y:S01]  /*0930*/  LDC.64 R8, c[0x0][0x390] ;  /* 0x0000e400ff087b82 */ /* 0x001e220000000a00 */
[----:B------:R-:W-:-:S07]  /*0940*/  IMAD.SHL.U32 R3, R4, 0x2, RZ ;  /* 0x0000000204037824 */ /* 0x000fce00078e00ff */
[----:B------:R-:W1:Y:S01]  /*0950*/  LDC.64 R10, c[0x0][0x398] ;  /* 0x0000e600ff0a7b82 */ /* 0x000e620000000a00 */
[----:B0-----:R-:W-:-:S05]  /*0960*/  IMAD.WIDE.U32 R8, R3, 0x4, R8 ;  /* 0x0000000403087825 */ /* 0x001fca00078e0008 */
[----:B------:R-:W3:Y:S01]  /*0970*/  LDG.E R3, desc[UR8][R8.64] ;  /* 0x0000000808037981 */ /* 0x000ee2000c1e1900 */
[----:B------:R-:W-:Y:S01]  /*0980*/  IMAD.WIDE R6, R2, 0x4, R8 ;  /* 0x0000000402067825 */ /* 0x000fe200078e0208 */
[----:B------:R-:W-:-:S04]  /*0990*/  SHF.L.U32 R17, R4, 0x2, RZ ;  /* 0x0000000204117819 */ /* 0x000fc800000006ff */
[----:B---3--:R0:W-:Y:S04]  /*09a0*/  STG.E desc[UR8][R6.64], R3 ;  /* 0x0000000306007986 */ /* 0x0081e8000c101908 */
[----:B--2---:R-:W2:Y:S01]  /*09b0*/  LDG.E R5, desc[UR8][R8.64+0x4] ;  /* 0x0000040808057981 */ /* 0x004ea2000c1e1900 */
[--C-:B-1----:R-:W-:Y:S01]  /*09c0*/  IMAD.WIDE.U32 R14, R17, 0x4, R10.reuse ;  /* 0x00000004110e7825 */ /* 0x102fe200078e000a */
[----:B------:R-:W-:Y:S02]  /*09d0*/  IADD3 R13, PT, PT, R0, R17, RZ ;  /* 0x00000011000d7210 */ /* 0x000fe40007ffe0ff */
[----:B--2---:R1:W-:Y:S04]  /*09e0*/  STG.E desc[UR8][R6.64+0x4], R5 ;  /* 0x0000040506007986 */ /* 0x0043e8000c101908 */
[----:B------:R-:W2:Y:S01]  /*09f0*/  LDG.E R19, desc[UR8][R14.64] ;  /* 0x000000080e137981 */ /* 0x000ea2000c1e1900 */
[----:B------:R-:W-:-:S05]  /*0a00*/  IMAD.WIDE R12, R13, 0x4, R10 ;  /* 0x000000040d0c7825 */ /* 0x000fca00078e020a */
[----:B--2---:R-:W-:Y:S04]  /*0a10*/  STG.E desc[UR8][R12.64], R19 ;  /* 0x000000130c007986 */ /* 0x004fe8000c101908 */
[----:B------:R-:W2:Y:S04]  /*0a20*/  LDG.E R21, desc[UR8][R14.64+0x4] ;  /* 0x000004080e157981 */ /* 0x000ea8000c1e1900 */
[----:B--2---:R-:W-:Y:S04]  /*0a30*/  STG.E desc[UR8][R12.64+0x4], R21 ;  /* 0x000004150c007986 */ /* 0x004fe8000c101908 */
[----:B0-----:R-:W2:Y:S04]  /*0a40*/  LDG.E R3, desc[UR8][R14.64+0x8] ;  /* 0x000008080e037981 */ /* 0x001ea8000c1e1900 */
[----:B--2---:R0:W-:Y:S04]  /*0a50*/  STG.E desc[UR8][R12.64+0x8], R3 ;  /* 0x000008030c007986 */ /* 0x0041e8000c101908 */
[----:B------:R-:W2:Y:S04]  /*0a60*/  LDG.E R23, desc[UR8][R14.64+0xc] ;  /* 0x00000c080e177981 */ /* 0x000ea8000c1e1900 */
[----:B--2---:R-:W-:Y:S04]  /*0a70*/  STG.E desc[UR8][R12.64+0xc], R23 ;  /* 0x00000c170c007986 */ /* 0x004fe8000c101908 */
[----:B-1----:R-:W2:Y:S01]  /*0a80*/  LDG.E R5, desc[UR8][R8.64+0x8] ;  /* 0x0000080808057981 */ /* 0x002ea2000c1e1900 */
[----:B------:R-:W-:-:S03]  /*0a90*/  IADD3 R17, PT, PT, R17, 0x4, RZ ;  /* 0x0000000411117810 */ /* 0x000fc60007ffe0ff */
[----:B--2---:R1:W-:Y:S04]  /*0aa0*/  STG.E desc[UR8][R6.64+0x8], R5 ;  /* 0x0000080506007986 */ /* 0x0043e8000c101908 */
[----:B------:R-:W2:Y:S01]  /*0ab0*/  LDG.E R25, desc[UR8][R8.64+0xc] ;  /* 0x00000c0808197981 */ /* 0x000ea2000c1e1900 */
[----:B------:R-:W-:-:S03]  /*0ac0*/  IMAD.WIDE.U32 R10, R17, 0x4, R10 ;  /* 0x00000004110a7825 */ /* 0x000fc600078e000a */
[----:B--2---:R3:W-:Y:S04]  /*0ad0*/  STG.E desc[UR8][R6.64+0xc], R25 ;  /* 0x00000c1906007986 */ /* 0x0047e8000c101908 */
[----:B------:R-:W2:Y:S04]  /*0ae0*/  LDG.E R17, desc[UR8][R10.64] ;  /* 0x000000080a117981 */ /* 0x000ea8000c1e1900 */
[----:B--2---:R3:W-:Y:S04]  /*0af0*/  STG.E desc[UR8][R12.64+0x10], R17 ;  /* 0x000010110c007986 */ /* 0x0047e8000c101908 */
[----:B0-----:R-:W2:Y:S04]  /*0b00*/  LDG.E R3, desc[UR8][R10.64+0x4] ;  /* 0x000004080a037981 */ /* 0x001ea8000c1e1900 */
[----:B--2---:R3:W-:Y:S04]  /*0b10*/  STG.E desc[UR8][R12.64+0x14], R3 ;  /* 0x000014030c007986 */ /* 0x0047e8000c101908 */
[----:B------:R-:W2:Y:S04]  /*0b20*/  LDG.E R15, desc[UR8][R10.64+0x8] ;  /* 0x000008080a0f7981 */ /* 0x000ea8000c1e1900 */
[----:B--2---:R3:W-:Y:S04]  /*0b30*/  STG.E desc[UR8][R12.64+0x18], R15 ;  /* 0x0000180f0c007986 */ /* 0x0047e8000c101908 */
[----:B-1----:R-:W2:Y:S01]  /*0b40*/  LDG.E R5, desc[UR8][R10.64+0xc] ;  /* 0x00000c080a057981 */ /* 0x002ea2000c1e1900 */
[----:B------:R-:W-:-:S03]  /*0b50*/  VIADD R4, R4, 0x2 ;  /* 0x0000000204047836 */ /* 0x000fc60000000000 */
[----:B--2---:R3:W-:Y:S04]  /*0b60*/  STG.E desc[UR8][R12.64+0x1c], R5 ;  /* 0x00001c050c007986 */ /* 0x0047e8000c101908 */
.L_x_3:
[----:B------:R-:W-:Y:S05]  /*0b70*/  @P1 EXIT ;  /* 0x000000000000194d */ /* 0x000fea0003800000 */
[----:B---3--:R-:W1:Y:S01]  /*0b80*/  LDC.64 R6, c[0x0][0x390] ;  /* 0x0000e400ff067b82 */ /* 0x008e620000000a00 */
[----:B------:R-:W-:-:S07]  /*0b90*/  SHF.L.U32 R3, R4, 0x1, RZ ;  /* 0x0000000104037819 */ /* 0x000fce00000006ff */
[----:B0-----:R-:W0:Y:S01]  /*0ba0*/  LDC.64 R8, c[0x0][0x398] ;  /* 0x0000e600ff087b82 */ /* 0x001e220000000a00 */
[----:B-1----:R-:W-:-:S05]  /*0bb0*/  IMAD.WIDE.U32 R6, R3, 0x4, R6 ;  /* 0x0000000403067825 */ /* 0x002fca00078e0006 */
[----:B------:R-:W3:Y:S01]  /*0bc0*/  LDG.E R11, desc[UR8][R6.64] ;  /* 0x00000008060b7981 */ /* 0x000ee2000c1e1900 */
[----:B------:R-:W-:Y:S01]  /*0bd0*/  IMAD.WIDE R2, R2, 0x4, R6 ;  /* 0x0000000402027825 */ /* 0x000fe200078e0206 */
[----:B------:R-:W-:-:S04]  /*0be0*/  SHF.L.U32 R15, R4, 0x2, RZ ;  /* 0x00000002040f7819 */ /* 0x000fc800000006ff */
[----:B---3--:R1:W-:Y:S04]  /*0bf0*/  STG.E desc[UR8][R2.64], R11 ;  /* 0x0000000b02007986 */ /* 0x0083e8000c101908 */
[----:B--2---:R-:W2:Y:S01]  /*0c00*/  LDG.E R13, desc[UR8][R6.64+0x4] ;  /* 0x00000408060d7981 */ /* 0x004ea2000c1e1900 */
[--C-:B0-----:R-:W-:Y:S01]  /*0c10*/  IMAD.WIDE.U32 R4, R15, 0x4, R8.reuse ;  /* 0x000000040f047825 */ /* 0x101fe200078e0008 */
[----:B------:R-:W-:Y:S02]  /*0c20*/  IADD3 R15, PT, PT, R0, R15, RZ ;  /* 0x0000000f000f7210 */ /* 0x000fe40007ffe0ff */
[----:B--2---:R-:W-:Y:S04]  /*0c30*/  STG.E desc[UR8][R2.64+0x4], R13 ;  /* 0x0000040d02007986 */ /* 0x004fe8000c101908 */
[----:B------:R-:W2:Y:S01]  /*0c40*/  LDG.E R17, desc[UR8][R4.64] ;  /* 0x0000000804117981 */ /* 0x000ea2000c1e1900 */
[----:B------:R-:W-:-:S05]  /*0c50*/  IMAD.WIDE R8, R15, 0x4, R8 ;  /* 0x000000040f087825 */ /* 0x000fca00078e0208 */
[----:B--2---:R-:W-:Y:S04]  /*0c60*/  STG.E desc[UR8][R8.64], R17 ;  /* 0x0000001108007986 */ /* 0x004fe8000c101908 */
[----:B------:R-:W2:Y:S04]  /*0c70*/  LDG.E R15, desc[UR8][R4.64+0x4] ;  /* 0x00000408040f7981 */ /* 0x000ea8000c1e1900 */
[----:B--2---:R-:W-:Y:S04]  /*0c80*/  STG.E desc[UR8][R8.64+0x4], R15 ;  /* 0x0000040f08007986 */ /* 0x004fe8000c101908 */
[----:B------:R-:W2:Y:S04]  /*0c90*/  LDG.E R7, desc[UR8][R4.64+0x8] ;  /* 0x0000080804077981 */ /* 0x000ea8000c1e1900 */
[----:B--2---:R-:W-:Y:S04]  /*0ca0*/  STG.E desc[UR8][R8.64+0x8], R7 ;  /* 0x0000080708007986 */ /* 0x004fe8000c101908 */
[----:B-1----:R-:W2:Y:S04]  /*0cb0*/  LDG.E R11, desc[UR8][R4.64+0xc] ;  /* 0x00000c08040b7981 */ /* 0x002ea8000c1e1900 */
[----:B--2---:R-:W-:Y:S01]  /*0cc0*/  STG.E desc[UR8][R8.64+0xc], R11 ;  /* 0x00000c0b08007986 */ /* 0x004fe2000c101908 */
[----:B------:R-:W-:Y:S05]  /*0cd0*/  EXIT ;  /* 0x000000000000794d */ /* 0x000fea0003800000 */
.L_x_0:
[----:B------:R-:W0:Y:S01]  /*0ce0*/  LDC.64 R14, c[0x0][0x390] ;  /* 0x0000e400ff0e7b82 */ /* 0x000e220000000a00 */
[----:B------:R-:W-:Y:S01]  /*0cf0*/  LEA R19, R7, R2, 0x1 ;  /* 0x0000000207137211 */ /* 0x000fe200078e08ff */
[----:B------:R-:W-:Y:S01]  /*0d00*/  IMAD.IADD R17, R21, 0x1, R2 ;  /* 0x0000000115117824 */ /* 0x000fe200078e0202 */
[----:B------:R-:W1:Y:S05]  /*0d10*/  LDCU.64 UR4, c[0x0][0x398] ;  /* 0x00007300ff0477ac */ /* 0x000e6a0008000a00 */
[----:B------:R-:W2:Y:S01]  /*0d20*/  LDC.64 R12, c[0x0][0x398] ;  /* 0x0000e600ff0c7b82 */ /* 0x000ea20000000a00 */
[----:B0-----:R-:W-:-:S04]  /*0d30*/  IMAD.WIDE R16, R17, 0x4, R14 ;  /* 0x0000000411107825 */ /* 0x001fc800078e020e */
[----:B------:R-:W-:Y:S01]  /*0d40*/  IMAD.WIDE R18, R19, 0x4, R14 ;  /* 0x0000000413127825 */ /* 0x000fe200078e020e */
[----:B------:R-:W3:Y:S03]  /*0d50*/  LDG.E R2, desc[UR8][R16.64] ;  /* 0x0000000810027981 */ /* 0x000ee6000c1e1900 */
[----:B--2---:R-:W-:Y:S01]  /*0d60*/  IMAD.WIDE R8, R5, 0x4, R12 ;  /* 0x0000000405087825 */ /* 0x004fe200078e020c */
[----:B------:R-:W3:Y:S04]  /*0d70*/  LDG.E R4, desc[UR8][R18.64] ;  /* 0x0000000812047981 */ /* 0x000ee8000c1e1900 */
[----:B------:R-:W3:Y:S04]  /*0d80*/  LDG.E R23, desc[UR8][R8.64] ;  /* 0x0000000808177981 */ /* 0x000ee8000c1e1900 */
[----:B------:R-:W2:Y:S04]  /*0d90*/  LDG.E R6, desc[UR8][R18.64+0x4] ;  /* 0x0000040812067981 */ /* 0x000ea8000c1e1900 */
[----:B------:R-:W2:Y:S01]  /*0da0*/  LDG.E R25, desc[UR8][R8.64+0x4] ;  /* 0x0000040808197981 */ /* 0x000ea2000c1e1900 */
[----:B------:R-:W-:-:S04]  /*0db0*/  IMAD.WIDE R14, R21, 0x4, R14 ;  /* 0x00000004150e7825 */ /* 0x000fc800078e020e */
[----:B---3--:R-:W-:-:S04]  /*0dc0*/  FFMA R2, R23, R4, R2 ;  /* 0x0000000417027223 */ /* 0x008fc80000000002 */
[----:B--2---:R-:W-:-:S05]  /*0dd0*/  FFMA R25, R25, R6, R2 ;  /* 0x0000000619197223 */ /* 0x004fca0000000002 */
[----:B------:R-:W-:Y:S04]  /*0de0*/  STG.E desc[UR8][R14.64], R25 ;  /* 0x000000190e007986 */ /* 0x000fe8000c101908 */
[----:B------:R-:W2:Y:S04]  /*0df0*/  LDG.E R2, desc[UR8][R16.64+0x4] ;  /* 0x0000040810027981 */ /* 0x000ea8000c1e1900 */
[----:B------:R-:W2:Y:S04]  /*0e00*/  LDG.E R4, desc[UR8][R18.64] ;  /* 0x0000000812047981 */ /* 0x000ea8000c1e1900 */
[----:B------:R-:W2:Y:S04]  /*0e10*/  LDG.E R21, desc[UR8][R8.64+0x8] ;  /* 0x0000080808157981 */ /* 0x000ea8000c1e1900 */
[----:B------:R-:W3:Y:S04]  /*0e20*/  LDG.E R6, desc[UR8][R18.64+0x4] ;  /* 0x0000040812067981 */ /* 0x000ee8000c1e1900 */
[----:B------:R-:W3:Y:S01]  /*0e30*/  LDG.E R23, desc[UR8][R8.64+0xc] ;  /* 0x00000c0808177981 */ /* 0x000ee2000c1e1900 */
[----:B------:R-:W-:Y:S01]  /*0e40*/  LEA R7, R7, R0, 0x2 ;  /* 0x0000000007077211 */ /* 0x000fe200078e10ff */
[----:B--2---:R-:W-:-:S04]  /*0e50*/  FFMA R2, R21, R4, R2 ;  /* 0x0000000415027223 */ /* 0x004fc80000000002 */
[----:B---3--:R-:W-:Y:S01]  /*0e60*/  FFMA R23, R23, R6, R2 ;  /* 0x0000000617177223 */ /* 0x008fe20000000002 */
[----:B------:R-:W-:-:S04]  /*0e70*/  IMAD.WIDE R6, R7, 0x4, R12 ;  /* 0x0000000407067825 */ /* 0x000fc800078e020c */
[----:B------:R0:W-:Y:S04]  /*0e80*/  STG.E desc[UR8][R14.64+0x4], R23 ;  /* 0x000004170e007986 */ /* 0x0001e8000c101908 */
[----:B------:R-:W2:Y:S04]  /*0e90*/  LDG.E R10, desc[UR8][R8.64+0x4] ;  /* 0x00000408080a7981 */ /* 0x000ea8000c1e1900 */
[----:B------:R-:W2:Y:S04]  /*0ea0*/  LDG.E R21, desc[UR8][R6.64+0x8] ;  /* 0x0000080806157981 */ /* 0x000ea8000c1e1900 */
[----:B------:R-:W3:Y:S04]  /*0eb0*/  LDG.E R2, desc[UR8][R8.64] ;  /* 0x0000000808027981 */ /* 0x000ee8000c1e1900 */
[----:B------:R-:W3:Y:S01]  /*0ec0*/  LDG.E R17, desc[UR8][R6.64] ;  /* 0x0000000806117981 */ /* 0x000ee2000c1e1900 */
[----:B------:R-:W-:-:S04]  /*0ed0*/  IMAD.WIDE R12, R11, 0x4, R12 ;  /* 0x000000040b0c7825 */ /* 0x000fc800078e020c */
[----:B--2---:R-:W-:-:S04]  /*0ee0*/  FMUL R21, R10, R21 ;  /* 0x000000150a157220 */ /* 0x004fc80000400000 */
[----:B---3--:R-:W-:-:S05]  /*0ef0*/  FFMA R17, R2, R17, R21 ;  /* 0x0000001102117223 */ /* 0x008fca0000000015 */
[----:B------:R2:W-:Y:S04]  /*0f00*/  STG.E desc[UR8][R12.64], R17 ;  /* 0x000000110c007986 */ /* 0x0005e8000c101908 */
[----:B------:R-:W3:Y:S04]  /*0f10*/  LDG.E R19, desc[UR8][R6.64+0xc] ;  /* 0x00000c0806137981 */ /* 0x000ee8000c1e1900 */
[----:B------:R-:W4:Y:S04]  /*0f20*/  LDG.E R2, desc[UR8][R8.64] ;  /* 0x0000000808027981 */ /* 0x000f28000c1e1900 */
[----:B------:R-:W4:Y:S01]  /*0f30*/  LDG.E R11, desc[UR8][R6.64+0x4] ;  /* 0x00000408060b7981 */ /* 0x000f22000c1e1900 */
[----:B------:R-:W-:-:S02]  /*0f40*/  SHF.R.S32.HI R4, RZ, 0x1f, R0 ;  /* 0x0000001fff047819 */ /* 0x000fc40000011400 */
[----:B0-----:R-:W-:-:S04]  /*0f50*/  IADD3 R14, P0, PT, -R0, R5, RZ ;  /* 0x00000005000e7210 */ /* 0x001fc80007f1e1ff */
[----:B------:R-:W-:Y:S02]  /*0f60*/  LEA.HI.X.SX32 R5, R5, ~R4, 0x1, P0 ;  /* 0x8000000405057211 */ /* 0x000fe400000f0eff */
[----:B-1----:R-:W-:-:S04]  /*0f70*/  LEA R4, P0, R14, UR4, 0x2 ;  /* 0x000000040e047c11 */ /* 0x002fc8000f8010ff */
[----:B------:R-:W-:Y:S01]  /*0f80*/  LEA.HI.X R5, R14, UR5, R5, 0x2, P0 ;  /* 0x000000050e057c11 */ /* 0x000fe200080f1405 */
[----:B---3--:R-:W-:-:S04]  /*0f90*/  FMUL R19, R10, R19 ;  /* 0x000000130a137220 */ /* 0x008fc80000400000 */
[----:B----4-:R-:W-:-:S05]  /*0fa0*/  FFMA R11, R2, R11, R19 ;  /* 0x0000000b020b7223 */ /* 0x010fca0000000013 */
[----:B------:R0:W-:Y:S04]  /*0fb0*/  STG.E desc[UR8][R4.64+0x4], R11 ;  /* 0x0000040b04007986 */ /* 0x0001e8000c101908 */
[----:B------:R-:W3:Y:S04]  /*0fc0*/  LDG.E R10, desc[UR8][R8.64+0xc] ;  /* 0x00000c08080a7981 */ /* 0x000ee8000c1e1900 */
[----:B------:R-:W3:Y:S04]  /*0fd0*/  LDG.E R15, desc[UR8][R6.64+0x8] ;  /* 0x00000808060f7981 */ /* 0x000ee8000c1e1900 */
[----:B------:R-:W4:Y:S04]  /*0fe0*/  LDG.E R2, desc[UR8][R8.64+0x8] ;  /* 0x0000080808027981 */ /* 0x000f28000c1e1900 */
[----:B--2---:R-:W4:Y:S01]  /*0ff0*/  LDG.E R13, desc[UR8][R6.64] ;  /* 0x00000008060d7981 */ /* 0x004f22000c1e1900 */
[----:B---3--:R-:W-:-:S04]  /*1000*/  FMUL R15, R10, R15 ;  /* 0x0000000f0a0f7220 */ /* 0x008fc80000400000 */
[----:B----4-:R-:W-:-:S05]  /*1010*/  FFMA R13, R2, R13, R15 ;  /* 0x0000000d020d7223 */ /* 0x010fca000000000f */
[----:B------:R0:W-:Y:S04]  /*1020*/  STG.E desc[UR8][R4.64+0x8], R13 ;  /* 0x0000080d04007986 */ /* 0x0001e8000c101908 */
[----:B------:R-:W2:Y:S04]  /*1030*/  LDG.E R17, desc[UR8][R6.64+0xc] ;  /* 0x00000c0806117981 */ /* 0x000ea8000c1e1900 */
[----:B------:R-:W3:Y:S04]  /*1040*/  LDG.E R2, desc[UR8][R8.64+0x8] ;  /* 0x0000080808027981 */ /* 0x000ee8000c1e1900 */
[----:B------:R-:W3:Y:S01]  /*1050*/  LDG.E R15, desc[UR8][R6.64+0x4] ;  /* 0x00000408060f7981 */ /* 0x000ee2000c1e1900 */
[----:B------:R-:W-:Y:S01]  /*1060*/  ISETP.GE.AND P0, PT, R3, 0x1, PT ;  /* 0x000000010300780c */ /* 0x000fe20003f06270 */
[----:B--2---:R-:W-:-:S04]  /*1070*/  FMUL R17, R10, R17 ;  /* 0x000000110a117220 */ /* 0x004fc80000400000 */
[----:B---3--:R-:W-:-:S05]  /*1080*/  FFMA R15, R2, R15, R17 ;  /* 0x0000000f020f7223 */ /* 0x008fca0000000011 */
[----:B------:R0:W-:Y:S03]  /*1090*/  STG.E desc[UR8][R4.64+0xc], R15 ;  /* 0x00000c0f04007986 */ /* 0x0001e6000c101908 */
[----:B------:R-:W-:Y:S05]  /*10a0*/  @!P0 EXIT ;  /* 0x000000000000894d */ /* 0x000fea0003800000 */
[C---:B------:R-:W-:Y:S01]  /*10b0*/  ISETP.GE.U32.AND P1, PT, R3.reuse, 0x4, PT ;  /* 0x000000040300780c */ /* 0x040fe20003f26070 */
[----:B------:R-:W-:Y:S01]  /*10c0*/  HFMA2 R2, -RZ, RZ, 0, 0 ;  /* 0x00000000ff027431 */ /* 0x000fe200000001ff */
[----:B------:R-:W-:-:S04]  /*10d0*/  LOP3.LUT R14, R3, 0x3, RZ, 0xc0, !PT ;  /* 0x00000003030e7812 */ /* 0x000fc800078ec0ff */
[----:B------:R-:W-:-:S07]  /*10e0*/  ISETP.NE.AND P0, PT, R14, RZ, PT ;  /* 0x000000ff0e00720c */ /* 0x000fce0003f05270 */
[----:B------:R-:W-:Y:S06]  /*10f0*/  @!P1 BRA `(.L_x_4) ;  /* 0x00000004003c9947 */ /* 0x000fec0003800000 */
[----:B------:R-:W1:Y:S01]  /*1100*/  LDCU.64 UR6, c[0x0][0x390] ;  /* 0x00007200ff0677ac */ /* 0x000e620008000a00 */
[----:B------:R-:W-:Y:S01]  /*1110*/  LOP3.LUT R2, R3, 0x7ffffffc, RZ, 0xc0, !PT ;  /* 0x7ffffffc03027812 */ /* 0x000fe200078ec0ff */
[----:B------:R-:W-:Y:S01]  /*1120*/  IMAD.MOV.U32 R12, RZ, RZ, R0 ;  /* 0x000000ffff0c7224 */ /* 0x000fe200078e0000 */
[----:B------:R-:W2:Y:S02]  /*1130*/  LDCU UR10, c[0x0][0x380] ;  /* 0x00007000ff0a77ac */ /* 0x000ea40008000800 */
[----:B0-----:R-:W-:Y:S01]  /*1140*/  IADD3 R13, PT, PT, -R2, RZ, RZ ;  /* 0x000000ff020d7210 */ /* 0x001fe20007ffe1ff */
[----:B------:R-:W-:-:S04]  /*1150*/  UIADD3 UR4, UP1, UPT, UR4, 0x20, URZ ;  /* 0x0000002004047890 */ /* 0x000fc8000ff3e0ff */
[----:B------:R-:W-:Y:S02]  /*1160*/  UIADD3.X UR5, UPT, UPT, URZ, UR5, URZ, UP1, !UPT ;  /* 0x00000005ff057290 */ /* 0x000fe40008ffe4ff */
[----:B------:R-:W-:Y:S01]  /*1170*/  MOV R16, UR4 ;  /* 0x0000000400107c02 */ /* 0x000fe20008000f00 */
[----:B-1----:R-:W-:-:S03]  /*1180*/  UIADD3 UR6, UP0, UPT, UR6, 0x10, URZ ;  /* 0x0000001006067890 */ /* 0x002fc6000ff1e0ff */
[----:B------:R-:W-:Y:S01]  /*1190*/  IMAD.U32 R25, RZ, RZ, UR5 ;  /* 0x00000005ff197e24 */ /* 0x000fe2000f8e00ff */
[----:B------:R-:W-:Y:S01]  /*11a0*/  UIADD3.X UR7, UPT, UPT, URZ, UR7, URZ, UP0, !UPT ;  /* 0x00000007ff077290 */ /* 0x000fe200087fe4ff */
[----:B--2---:R-:W-:Y:S02]  /*11b0*/  MOV R3, UR10 ;  /* 0x0000000a00037c02 */ /* 0x004fe40008000f00 */
[----:B------:R-:W-:-:S03]  /*11c0*/  MOV R4, UR6 ;  /* 0x0000000600047c02 */ /* 0x000fc60008000f00 */
[----:B------:R-:W-:-:S07]  /*11d0*/  MOV R5, UR7 ;  /* 0x0000000700057c02 */ /* 0x000fce0008000f00 */
.L_x_5:
[----:B------:R-:W-:Y:S01]  /*11e0*/  MOV R6, UR6 ;  /* 0x0000000600067c02 */ /* 0x000fe20008000f00 */
[----:B------:R-:W-:-:S04]  /*11f0*/  IMAD.U32 R7, RZ, RZ, UR7 ;  /* 0x00000007ff077e24 */ /* 0x000fc8000f8e00ff */
[----:B------:R-:W-:-:S05]  /*1200*/  IMAD.WIDE R6, R3, 0x4, R6 ;  /* 0x0000000403067825 */ /* 0x000fca00078e0206 */
[----:B0-----:R-:W2:Y:S01]  /*1210*/  LDG.E R11, desc[UR8][R6.64+-0x10] ;  /* 0xfffff008060b7981 */ /* 0x001ea2000c1e1900 */
[----:B------:R-:W-:Y:S02]  /*1220*/  MOV R8, UR4 ;  /* 0x0000000400087c02 */ /* 0x000fe40008000f00 */
[----:B------:R-:W-:Y:S01]  /*1230*/  MOV R9, UR5 ;  /* 0x0000000500097c02 */ /* 0x000fe20008000f00 */
[----:B--2---:R0:W-:Y:S04]  /*1240*/  STG.E desc[UR8][R4.64+-0x10], R11 ;  /* 0xfffff00b04007986 */ /* 0x0041e8000c101908 */
[----:B------:R-:W2:Y:S01]  /*1250*/  LDG.E R15, desc[UR8][R6.64+-0xc] ;  /* 0xfffff408060f7981 */ /* 0x000ea2000c1e1900 */
[----:B------:R-:W-:Y:S01]  /*1260*/  IMAD.WIDE R8, R12, 0x4, R8 ;  /* 0x000000040c087825 */ /* 0x000fe200078e0208 */
[----:B------:R-:W-:-:S02]  /*1270*/  MOV R10, R16 ;  /* 0x00000010000a7202 */ /* 0x000fc40000000f00 */
[----:B--2---:R1:W-:Y:S04]  /*1280*/  STG.E desc[UR8][R4.64+-0xc], R15 ;  /* 0xfffff40f04007986 */ /* 0x0043e8000c101908 */
[----:B------:R-:W2:Y:S01]  /*1290*/  LDG.E R17, desc[UR8][R8.64+-0x20] ;  /* 0xffffe00808117981 */ /* 0x000ea2000c1e1900 */
[----:B0-----:R-:W-:-:S05]  /*12a0*/  MOV R11, R25 ;  /* 0x00000019000b7202 */ /* 0x001fca0000000f00 */
[----:B--2---:R0:W-:Y:S04]  /*12b0*/  STG.E desc[UR8][R10.64+-0x20], R17 ;  /* 0xffffe0110a007986 */ /* 0x0041e8000c101908 */
[----:B------:R-:W2:Y:S04]  /*12c0*/  LDG.E R19, desc[UR8][R8.64+-0x1c] ;  /* 0xffffe40808137981 */ /* 0x000ea8000c1e1900 */
[----:B--2---:R2:W-:Y:S04]  /*12d0*/  STG.E desc[UR8][R10.64+-0x1c], R19 ;  /* 0xffffe4130a007986 */ /* 0x0045e8000c101908 */
[----:B------:R-:W3:Y:S04]  /*12e0*/  LDG.E R21, desc[UR8][R8.64+-0x18] ;  /* 0xffffe80808157981 */ /* 0x000ee8000c1e1900 */
[----:B---3--:R3:W-:Y:S04]  /*12f0*/  STG.E desc[UR8][R10.64+-0x18], R21 ;  /* 0xffffe8150a007986 */ /* 0x0087e8000c101908 */
[----:B------:R-:W4:Y:S04]  /*1300*/  LDG.E R23, desc[UR8][R8.64+-0x14] ;  /* 0xffffec0808177981 */ /* 0x000f28000c1e1900 */
[----:B----4-:R4:W-:Y:S04]  /*1310*/  STG.E desc[UR8][R10.64+-0x14], R23 ;  /* 0xffffec170a007986 */ /* 0x0109e8000c101908 */
[----:B------:R-:W5:Y:S04]  /*1320*/  LDG.E R25, desc[UR8][R6.64+-0x8] ;  /* 0xfffff80806197981 */ /* 0x000f68000c1e1900 */
[----:B-----5:R5:W-:Y:S04]  /*1330*/  STG.E desc[UR8][R4.64+-0x8], R25 ;  /* 0xfffff81904007986 */ /* 0x020be8000c101908 */
[----:B-1----:R-:W2:Y:S04]  /*1340*/  LDG.E R15, desc[UR8][R6.64+-0x4] ;  /* 0xfffffc08060f7981 */ /* 0x002ea8000c1e1900 */
[----:B--2---:R1:W-:Y:S04]  /*1350*/  STG.E desc[UR8][R4.64+-0x4], R15 ;  /* 0xfffffc0f04007986 */ /* 0x0043e8000c101908 */
[----:B0-----:R-:W2:Y:S04]  /*1360*/  LDG.E R17, desc[UR8][R8.64+-0x10] ;  /* 0xfffff00808117981 */ /* 0x001ea8000c1e1900 */
[----:B--2---:R0:W-:Y:S04]  /*1370*/  STG.E desc[UR8][R10.64+-0x10], R17 ;  /* 0xfffff0110a007986 */ /* 0x0041e8000c101908 */
[----:B------:R-:W2:Y:S04]  /*1380*/  LDG.E R19, desc[UR8][R8.64+-0xc] ;  /* 0xfffff40808137981 */ /* 0x000ea8000c1e1900 */
[----:B--2---:R2:W-:Y:S04]  /*1390*/  STG.E desc[UR8][R10.64+-0xc], R19 ;  /* 0xfffff4130a007986 */ /* 0x0045e8000c101908 */
[----:B---3--:R-:W3:Y:S04]  /*13a0*/  LDG.E R21, desc[UR8][R8.64+-0x8] ;  /* 0xfffff80808157981 */ /* 0x008ee8000c1e1900 */
[----:B---3--:R3:W-:Y:S04]  /*13b0*/  STG.E desc[UR8][R10.64+-0x8], R21 ;  /* 0xfffff8150a007986 */ /* 0x0087e8000c101908 */
[----:B----4-:R-:W4:Y:S04]  /*13c0*/  LDG.E R23, desc[UR8][R8.64+-0x4] ;  /* 0xfffffc0808177981 */ /* 0x010f28000c1e1900 */
[----:B----4-:R4:W-:Y:S04]  /*13d0*/  STG.E desc[UR8][R10.64+-0x4], R23 ;  /* 0xfffffc170a007986 */ /* 0x0109e8000c101908 */
[----:B-----5:R-:W5:Y:S04]  /*13e0*/  LDG.E R25, desc[UR8][R6.64] ;  /* 0x0000000806197981 */ /* 0x020f68000c1e1900 */
        /* <DEDUP_REMOVED lines=12> */
[----:B-----5:R-:W-:Y:S04]  /*14b0*/  STG.E desc[UR8][R4.64+0x8], R25 ;  /* 0x0000081904007986 */ /* 0x020fe8000c101908 */
[----:B-1----:R-:W5:Y:S04]  /*14c0*/  LDG.E R15, desc[UR8][R6.64+0xc] ;  /* 0x00000c08060f7981 */ /* 0x002f68000c1e1900 */
[----:B-----5:R1:W-:Y:S04]  /*14d0*/  STG.E desc[UR8][R4.64+0xc], R15 ;  /* 0x00000c0f04007986 */ /* 0x0203e8000c101908 */
[----:B0-----:R-:W5:Y:S04]  /*14e0*/  LDG.E R17, desc[UR8][R8.64+0x10] ;  /* 0x0000100808117981 */ /* 0x001f68000c1e1900 */
[----:B-----5:R0:W-:Y:S04]  /*14f0*/  STG.E desc[UR8][R10.64+0x10], R17 ;  /* 0x000010110a007986 */ /* 0x0201e8000c101908 */
[----:B--2---:R-:W2:Y:S04]  /*1500*/  LDG.E R19, desc[UR8][R8.64+0x14] ;  /* 0x0000140808137981 */ /* 0x004ea8000c1e1900 */
[----:B--2---:R0:W-:Y:S04]  /*1510*/  STG.E desc[UR8][R10.64+0x14], R19 ;  /* 0x000014130a007986 */ /* 0x0041e8000c101908 */
[----:B---3--:R-:W2:Y:S01]  /*1520*/  LDG.E R21, desc[UR8][R8.64+0x18] ;  /* 0x0000180808157981 */ /* 0x008ea2000c1e1900 */
[----:B------:R-:W-:-:S05]  /*1530*/  VIADD R13, R13, 0x4 ;  /* 0x000000040d0d7836 */ /* 0x000fca0000000000 */
[----:B------:R-:W-:Y:S01]  /*1540*/  ISETP.NE.AND P1, PT, R13, RZ, PT ;  /* 0x000000ff0d00720c */ /* 0x000fe20003f25270 */
[----:B--2---:R0:W-:Y:S04]  /*1550*/  STG.E desc[UR8][R10.64+0x18], R21 ;  /* 0x000018150a007986 */ /* 0x0041e8000c101908 */
[----:B----4-:R-:W2:Y:S01]  /*1560*/  LDG.E R23, desc[UR8][R8.64+0x1c] ;  /* 0x00001c0808177981 */ /* 0x010ea2000c1e1900 */
[----:B-1----:R-:W-:Y:S02]  /*1570*/  IADD3 R4, P2, PT, R4, 0x20, RZ ;  /* 0x0000002004047810 */ /* 0x002fe40007f5e0ff */
[----:B------:R-:W-:Y:S02]  /*1580*/  IADD3 R16, P3, PT, R10, 0x40, RZ ;  /* 0x000000400a107810 */ /* 0x000fe40007f7e0ff */
[----:B------:R-:W-:-:S02]  /*1590*/  IADD3.X R5, PT, PT, RZ, R5, RZ, P2, !PT ;  /* 0x00000005ff057210 */ /* 0x000fc400017fe4ff */
[----:B------:R-:W-:Y:S02]  /*15a0*/  IADD3.X R25, PT, PT, RZ, R11, RZ, P3, !PT ;  /* 0x0000000bff197210 */ /* 0x000fe40001ffe4ff */
[----:B------:R-:W-:Y:S02]  /*15b0*/  IADD3 R3, PT, PT, R3, 0x8, RZ ;  /* 0x0000000803037810 */ /* 0x000fe40007ffe0ff */
[----:B------:R-:W-:Y:S01]  /*15c0*/  IADD3 R12, PT, PT, R12, 0x10, RZ ;  /* 0x000000100c0c7810 */ /* 0x000fe20007ffe0ff */
[----:B--2---:R0:W-:Y:S01]  /*15d0*/  STG.E desc[UR8][R10.64+0x1c], R23 ;  /* 0x00001c170a007986 */ /* 0x0041e2000c101908 */
[----:B------:R-:W-:Y:S05]  /*15e0*/  @P1 BRA `(.L_x_5) ;  /* 0xfffffff800fc1947 */ /* 0x000fea000383ffff */
.L_x_4:
[----:B------:R-:W-:Y:S05]  /*15f0*/  @!P0 EXIT ;  /* 0x000000000000894d */ /* 0x000fea0003800000 */
[----:B------:R-:W1:Y:S01]  /*1600*/  LDC R3, c[0x0][0x384] ;  /* 0x0000e100ff037b82 */ /* 0x000e620000000800 */
[----:B------:R-:W-:Y:S02]  /*1610*/  ISETP.NE.AND P0, PT, R14, 0x1, PT ;  /* 0x000000010e00780c */ /* 0x000fe40003f05270 */
[----:B-1----:R-:W-:-:S04]  /*1620*/  LOP3.LUT R3, R3, 0x1, RZ, 0xc0, !PT ;  /* 0x0000000103037812 */ /* 0x002fc800078ec0ff */
[----:B------:R-:W-:-:S07]  /*1630*/  ISETP.NE.U32.AND P1, PT, R3, 0x1, PT ;  /* 0x000000010300780c */ /* 0x000fce0003f25070 */
[----:B------:R-:W-:Y:S06]  /*1640*/  @!P0 BRA `(.L_x_6) ;  /* 0x0000000000988947 */ /* 0x000fec0003800000 */
[----:B0-----:R-:W0:Y:S01]  /*1650*/  LDC R4, c[0x0][0x380] ;  /* 0x0000e000ff047b82 */ /* 0x001e220000000800 */
[----:B------:R-:W-:-:S07]  /*1660*/  IMAD.SHL.U32 R3, R2, 0x2, RZ ;  /* 0x0000000202037824 */ /* 0x000fce00078e00ff */
[----:B------:R-:W1:Y:S08]  /*1670*/  LDC.64 R6, c[0x0][0x390] ;  /* 0x0000e400ff067b82 */ /* 0x000e700000000a00 */
[----:B------:R-:W2:Y:S01]  /*1680*/  LDC.64 R10, c[0x0][0x398] ;  /* 0x0000e600ff0a7b82 */ /* 0x000ea20000000a00 */
[----:B0-----:R-:W-:-:S05]  /*1690*/  IADD3 R5, PT, PT, R3, R4, RZ ;  /* 0x0000000403057210 */ /* 0x001fca0007ffe0ff */
[----:B-1----:R-:W-:-:S05]  /*16a0*/  IMAD.WIDE R4, R5, 0x4, R6 ;  /* 0x0000000405047825 */ /* 0x002fca00078e0206 */
[----:B------:R-:W3:Y:S01]  /*16b0*/  LDG.E R15, desc[UR8][R4.64] ;  /* 0x00000008040f7981 */ /* 0x000ee2000c1e1900 */
[----:B------:R-:W-:Y:S01]  /*16c0*/  IMAD.WIDE.U32 R6, R3, 0x4, R6 ;  /* 0x0000000403067825 */ /* 0x000fe200078e0006 */
[----:B------:R-:W-:-:S04]  /*16d0*/  SHF.L.U32 R17, R2, 0x2, RZ ;  /* 0x0000000202117819 */ /* 0x000fc800000006ff */
[----:B------:R-:W-:Y:S01]  /*16e0*/  IADD3 R9, PT, PT, R0, R17, RZ ;  /* 0x0000001100097210 */ /* 0x000fe20007ffe0ff */
[----:B---3--:R0:W-:Y:S04]  /*16f0*/  STG.E desc[UR8][R6.64], R15 ;  /* 0x0000000f06007986 */ /* 0x0081e8000c101908 */
[----:B------:R-:W3:Y:S01]  /*1700*/  LDG.E R3, desc[UR8][R4.64+0x4] ;  /* 0x0000040804037981 */ /* 0x000ee2000c1e1900 */
[----:B--2---:R-:W-:-:S03]  /*1710*/  IMAD.WIDE R8, R9, 0x4, R10 ;  /* 0x0000000409087825 */ /* 0x004fc600078e020a */
[----:B---3--:R1:W-:Y:S04]  /*1720*/  STG.E desc[UR8][R6.64+0x4], R3 ;  /* 0x0000040306007986 */ /* 0x0083e8000c101908 */
[----:B------:R-:W2:Y:S01]  /*1730*/  LDG.E R19, desc[UR8][R8.64] ;  /* 0x0000000808137981 */ /* 0x000ea2000c1e1900 */
[----:B------:R-:W-:-:S05]  /*1740*/  IMAD.WIDE.U32 R12, R17, 0x4, R10 ;  /* 0x00000004110c7825 */ /* 0x000fca00078e000a */
[----:B--2---:R2:W-:Y:S04]  /*1750*/  STG.E desc[UR8][R12.64], R19 ;  /* 0x000000130c007986 */ /* 0x0045e8000c101908 */
[----:B------:R-:W3:Y:S04]  /*1760*/  LDG.E R21, desc[UR8][R8.64+0x4] ;  /* 0x0000040808157981 */ /* 0x000ee8000c1e1900 */
[----:B---3--:R-:W-:Y:S04]  /*1770*/  STG.E desc[UR8][R12.64+0x4], R21 ;  /* 0x000004150c007986 */ /* 0x008fe8000c101908 */
[----:B0-----:R-:W3:Y:S04]  /*1780*/  LDG.E R15, desc[UR8][R8.64+0x8] ;  /* 0x00000808080f7981 */ /* 0x001ee8000c1e1900 */
[----:B---3--:R0:W-:Y:S04]  /*1790*/  STG.E desc[UR8][R12.64+0x8], R15 ;  /* 0x0000080f0c007986 */ /* 0x0081e8000c101908 */
[----:B------:R-:W3:Y:S04]  /*17a0*/  LDG.E R23, desc[UR8][R8.64+0xc] ;  /* 0x00000c0808177981 */ /* 0x000ee8000c1e1900 */
[----:B---3--:R3:W-:Y:S04]  /*17b0*/  STG.E desc[UR8][R12.64+0xc], R23 ;  /* 0x00000c170c007986 */ /* 0x0087e8000c101908 */
[----:B------:R-:W4:Y:S04]  /*17c0*/  LDG.E R25, desc[UR8][R4.64+0x8] ;  /* 0x0000080804197981 */ /* 0x000f28000c1e1900 */
[----:B----4-:R4:W-:Y:S04]  /*17d0*/  STG.E desc[UR8][R6.64+0x8], R25 ;  /* 0x0000081906007986 */ /* 0x0109e8000c101908 */
[----:B-1----:R-:W5:Y:S01]  /*17e0*/  LDG.E R3, desc[UR8][R4.64+0xc] ;  /* 0x00000c0804037981 */ /* 0x002f62000c1e1900 */
[----:B------:R-:W-:-:S03]  /*17f0*/  IADD3 R17, PT, PT, R17, 0x4, RZ ;  /* 0x0000000411117810 */ /* 0x000fc60007ffe0ff */
[----:B-----5:R4:W-:Y:S04]  /*1800*/  STG.E desc[UR8][R6.64+0xc], R3 ;  /* 0x00000c0306007986 */ /* 0x0209e8000c101908 */
[----:B--2---:R-:W2:Y:S01]  /*1810*/  LDG.E R19, desc[UR8][R8.64+0x10] ;  /* 0x0000100808137981 */ /* 0x004ea2000c1e1900 */
[----:B------:R-:W-:-:S05]  /*1820*/  IMAD.WIDE.U32 R10, R17, 0x4, R10 ;  /* 0x00000004110a7825 */ /* 0x000fca00078e000a */
[----:B--2---:R4:W-:Y:S04]  /*1830*/  STG.E desc[UR8][R10.64], R19 ;  /* 0x000000130a007986 */ /* 0x0049e8000c101908 */
[----:B0-----:R-:W2:Y:S04]  /*1840*/  LDG.E R15, desc[UR8][R8.64+0x14] ;  /* 0x00001408080f7981 */ /* 0x001ea8000c1e1900 */
[----:B--2---:R4:W-:Y:S04]  /*1850*/  STG.E desc[UR8][R10.64+0x4], R15 ;  /* 0x0000040f0a007986 */ /* 0x0049e8000c101908 */
[----:B---3--:R-:W2:Y:S04]  /*1860*/  LDG.E R13, desc[UR8][R8.64+0x18] ;  /* 0x00001808080d7981 */ /* 0x008ea8000c1e1900 */
[----:B--2---:R4:W-:Y:S04]  /*1870*/  STG.E desc[UR8][R10.64+0x8], R13 ;  /* 0x0000080d0a007986 */ /* 0x0049e8000c101908 */
[----:B------:R-:W2:Y:S01]  /*1880*/  LDG.E R17, desc[UR8][R8.64+0x1c] ;  /* 0x00001c0808117981 */ /* 0x000ea2000c1e1900 */
[----:B------:R-:W-:-:S03]  /*1890*/  VIADD R2, R2, 0x2 ;  /* 0x0000000202027836 */ /* 0x000fc60000000000 */
[----:B--2---:R4:W-:Y:S04]  /*18a0*/  STG.E desc[UR8][R10.64+0xc], R17 ;  /* 0x00000c110a007986 */ /* 0x0049e8000c101908 */
.L_x_6:
[----:B------:R-:W-:Y:S05]  /*18b0*/  @P1 EXIT ;  /* 0x000000000000194d */ /* 0x000fea0003800000 */
[----:B0-----:R-:W0:Y:S01]  /*18c0*/  LDC R4, c[0x0][0x380] ;  /* 0x0000e000ff047b82 */ /* 0x001e220000000800 */
[----:B----4-:R-:W-:-:S07]  /*18d0*/  SHF.L.U32 R3, R2, 0x1, RZ ;  /* 0x0000000102037819 */ /* 0x010fce00000006ff */
        /* <DEDUP_REMOVED lines=11> */
[----:B---3--:R-:W-:Y:S04]  /*1990*/  STG.E desc[UR8][R6.64+0x4], R13 ;  /* 0x0000040d06007986 */ /* 0x008fe8000c101908 */
[----:B------:R-:W2:Y:S01]  /*19a0*/  LDG.E R17, desc[UR8][R2.64] ;  /* 0x0000000802117981 */ /* 0x000ea2000c1e1900 */
[----:B------:R-:W-:-:S05]  /*19b0*/  IMAD.WIDE.U32 R8, R15, 0x4, R8 ;  /* 0x000000040f087825 */ /* 0x000fca00078e0008 */
[----:B--2---:R-:W-:Y:S04]  /*19c0*/  STG.E desc[UR8][R8.64], R17 ;  /* 0x0000001108007986 */ /* 0x004fe8000c101908 */
[----:B------:R-:W2:Y:S04]  /*19d0*/  LDG.E R15, desc[UR8][R2.64+0x4] ;  /* 0x00000408020f7981 */ /* 0x000ea8000c1e1900 */
[----:B--2---:R-:W-:Y:S04]  /*19e0*/  STG.E desc[UR8][R8.64+0x4], R15 ;  /* 0x0000040f08007986 */ /* 0x004fe8000c101908 */
[----:B------:R-:W2:Y:S04]  /*19f0*/  LDG.E R5, desc[UR8][R2.64+0x8] ;  /* 0x0000080802057981 */ /* 0x000ea8000c1e1900 */
[----:B--2---:R-:W-:Y:S04]  /*1a00*/  STG.E desc[UR8][R8.64+0x8], R5 ;  /* 0x0000080508007986 */ /* 0x004fe8000c101908 */
[----:B0-----:R-:W2:Y:S04]  /*1a10*/  LDG.E R11, desc[UR8][R2.64+0xc] ;  /* 0x00000c08020b7981 */ /* 0x001ea8000c1e1900 */
[----:B--2---:R-:W-:Y:S01]  /*1a20*/  STG.E desc[UR8][R8.64+0xc], R11 ;  /* 0x00000c0b08007986 */ /* 0x004fe2000c101908 */
[----:B------:R-:W-:Y:S05]  /*1a30*/  EXIT ;  /* 0x000000000000794d */ /* 0x000fea0003800000 */
.L_x_7:
[----:B------:R-:W-:-:S00]  /*1a40*/  BRA `(.L_x_7) ;  /* 0xfffffffc00fc7947 */ /* 0x000fc0000383ffff */
[----:B------:R-:W-:-:S00]  /*1a50*/  NOP ;  /* 0x0000000000007918 */ /* 0x000fc00000000000 */
        /* <DEDUP_REMOVED lines=10> */
.L_x_24:


//--------------------- .text._Z23RecursiveDoublingKerneliiiiPfS_ifS_S_S_ --------------------------
	.section	.text._Z23RecursiveDoublingKerneliiiiPfS_ifS_S_S_,"ax",@progbits
	.align	128
        .global         _Z23RecursiveDoublingKerneliiiiPfS_ifS_S_S_
        .type           _Z23RecursiveDoublingKerneliiiiPfS_ifS_S_S_,@function
        .size           _Z23RecursiveDoublingKerneliiiiPfS_ifS_S_S_,(.L_x_25 - _Z23RecursiveDoublingKerneliiiiPfS_ifS_S_S_)
        .other          _Z23RecursiveDoublingKerneliiiiPfS_ifS_S_S_,@"STO_CUDA_ENTRY STV_DEFAULT"
_Z23RecursiveDoublingKerneliiiiPfS_ifS_S_S_:
.text._Z23RecursiveDoublingKerneliiiiPfS_ifS_S_S_:
[----:B------:R-:W0:Y:S01]  /*0000*/  LDC R1, c[0x0][0x37c] ;  /* 0x0000df00ff017b82 */ /* 0x000e220000000800 */
[----:B------:R-:W1:Y:S01]  /*0010*/  S2R R2, SR_TID.X ;  /* 0x0000000000027919 */ /* 0x000e620000002100 */
[----:B------:R-:W2:Y:S01]  /*0020*/  LDCU UR4, c[0x0][0x2f8] ;  /* 0x00005f00ff0477ac */ /* 0x000ea20008000800 */
[----:B0-----:R-:W-:Y:S02]  /*0030*/  IADD3 R1, PT, PT, R1, -0x18, RZ ;  /* 0xffffffe801017810 */ /* 0x001fe40007ffe0ff */
[----:B------:R-:W-:Y:S01]  /*0040*/  MOV R16, 0x28 ;  /* 0x0000002800107802 */ /* 0x000fe20000000f00 */
[----:B------:R-:W0:Y:S03]  /*0050*/  LDCU UR5, c[0x0][0x2fc] ;  /* 0x00005f80ff0577ac */ /* 0x000e260008000800 */
[----:B------:R3:W4:Y:S01]  /*0060*/  LDC.64 R8, c[0x4][R16] ;  /* 0x0100000010087b82 */ /* 0x0007220000000a00 */
[----:B------:R-:W5:Y:S01]  /*0070*/  LDCU.64 UR6, c[0x4][URZ] ;  /* 0x01000000ff0677ac */ /* 0x000f620008000a00 */
[----:B------:R-:W1:Y:S01]  /*0080*/  LDCU.64 UR36, c[0x0][0x358] ;  /* 0x00006b00ff2477ac */ /* 0x000e620008000a00 */
[----:B--2---:R-:W-:-:S04]  /*0090*/  IADD3 R17, P0, PT, R1, UR4, RZ ;  /* 0x0000000401117c10 */ /* 0x004fc8000ff1e0ff */
[----:B------:R-:W-:Y:S01]  /*00a0*/  MOV R6, R17 ;  /* 0x0000001100067202 */ /* 0x000fe20000000f00 */
[----:B0-----:R-:W-:Y:S01]  /*00b0*/  IMAD.X R18, RZ, RZ, UR5, P0 ;  /* 0x00000005ff127e24 */ /* 0x001fe200080e06ff */
[----:B-----5:R-:W-:Y:S01]  /*00c0*/  MOV R4, UR6 ;  /* 0x0000000600047c02 */ /* 0x020fe20008000f00 */
[----:B------:R-:W-:Y:S02]  /*00d0*/  IMAD.U32 R5, RZ, RZ, UR7 ;  /* 0x00000007ff057e24 */ /* 0x000fe4000f8e00ff */
[----:B------:R-:W-:Y:S01]  /*00e0*/  IMAD.MOV.U32 R7, RZ, RZ, R18 ;  /* 0x000000ffff077224 */ /* 0x000fe200078e0012 */
[----:B-1----:R3:W-:Y:S06]  /*00f0*/  STL [R1], R2 ;  /* 0x0000000201007387 */ /* 0x0027ec0000100800 */
[----:B------:R-:W-:-:S07]  /*0100*/  LEPC R20, `(.L_x_8) ;  /* 0x000000001014794e */ /* 0x000fce0000000000 */
[----:B---34-:R-:W-:Y:S05]  /*0110*/  CALL.ABS.NOINC R8 ;  /* 0x0000000008007343 */ /* 0x018fea0003c00000 */
.L_x_8:
[----:B------:R-:W0:Y:S01]  /*0120*/  LDC.64 R6, c[0x0][0x390] ;  /* 0x0000e400ff067b82 */ /* 0x000e220000000a00 */
[----:B------:R-:W1:Y:S01]  /*0130*/  LDCU.64 UR4, c[0x4][0x8] ;  /* 0x01000100ff0477ac */ /* 0x000e620008000a00 */
[----:B0-----:R-:W2:Y:S04]  /*0140*/  LDG.E R0, desc[UR36][R6.64] ;  /* 0x0000002406007981 */ /* 0x001ea8000c1e1900 */
[----:B------:R-:W3:Y:S04]  /*0150*/  LDG.E R3, desc[UR36][R6.64+0x4] ;  /* 0x0000042406037981 */ /* 0x000ee8000c1e1900 */
[----:B------:R0:W4:Y:S01]  /*0160*/  LDG.E R12, desc[UR36][R6.64+0x8] ;  /* 0x00000824060c7981 */ /* 0x000122000c1e1900 */
[----:B------:R0:W2:Y:S01]  /*0170*/  LDC.64 R14, c[0x4][R16] ;  /* 0x01000000100e7b82 */ /* 0x0000a20000000a00 */
[----:B-1----:R-:W-:Y:S01]  /*0180*/  MOV R4, UR4 ;  /* 0x0000000400047c02 */ /* 0x002fe20008000f00 */
[----:B------:R-:W-:Y:S01]  /*0190*/  IMAD.U32 R5, RZ, RZ, UR5 ;  /* 0x00000005ff057e24 */ /* 0x000fe2000f8e00ff */
[----:B0-----:R-:W-:Y:S01]  /*01a0*/  MOV R6, R17 ;  /* 0x0000001100067202 */ /* 0x001fe20000000f00 */
[----:B------:R-:W-:Y:S01]  /*01b0*/  IMAD.MOV.U32 R7, RZ, RZ, R18 ;  /* 0x000000ffff077224 */ /* 0x000fe200078e0012 */
[----:B--2---:R-:W0:Y:S08]  /*01c0*/  F2F.F64.F32 R8, R0 ;  /* 0x0000000000087310 */ /* 0x004e300000201800 */
[----:B---3--:R-:W1:Y:S01]  /*01d0*/  F2F.F64.F32 R10, R3 ;  /* 0x00000003000a7310 */ /* 0x008e620000201800 */
[----:B0-----:R0:W-:Y:S07]  /*01e0*/  STL.64 [R1], R8 ;  /* 0x0000000801007387 */ /* 0x0011ee0000100a00 */
[----:B----4-:R-:W2:Y:S01]  /*01f0*/  F2F.F64.F32 R12, R12 ;  /* 0x0000000c000c7310 */ /* 0x010ea20000201800 */
[----:B-1----:R0:W-:Y:S04]  /*0200*/  STL.64 [R1+0x8], R10 ;  /* 0x0000080a01007387 */ /* 0x0021e80000100a00 */
[----:B--2---:R0:W-:Y:S02]  /*0210*/  STL.64 [R1+0x10], R12 ;  /* 0x0000100c01007387 */ /* 0x0041e40000100a00 */
[----:B------:R-:W-:-:S07]  /*0220*/  LEPC R20, `(.L_x_9) ;  /* 0x000000001014794e */ /* 0x000fce0000000000 */
[----:B0-----:R-:W-:Y:S05]  /*0230*/  CALL.ABS.NOINC R14 ;  /* 0x000000000e007343 */ /* 0x001fea0003c00000 */
.L_x_9:
        /* <DEDUP_REMOVED lines=18> */
.L_x_10:
[----:B------:R-:W0:Y:S01]  /*0360*/  LDCU.64 UR4, c[0x0][0x380] ;  /* 0x00007000ff0477ac */ /* 0x000e220008000a00 */
[----:B------:R1:W2:Y:S01]  /*0370*/  LDC.64 R8, c[0x4][R16] ;  /* 0x0100000010087b82 */ /* 0x0002a20000000a00 */
[----:B------:R-:W-:Y:S01]  /*0380*/  MOV R6, R17 ;  /* 0x0000001100067202 */ /* 0x000fe20000000f00 */
[----:B------:R-:W-:Y:S01]  /*0390*/  IMAD.MOV.U32 R7, RZ, RZ, R18 ;  /* 0x000000ffff077224 */ /* 0x000fe200078e0012 */
[----:B0-----:R-:W-:-:S05]  /*03a0*/  IADD3 R22, PT, PT, R2, UR4, RZ ;  /* 0x0000000402167c10 */ /* 0x001fca000fffe0ff */
[----:B------:R-:W-:Y:S01]  /*03b0*/  VIADD R19, R22, UR5 ;  /* 0x0000000516137c36 */ /* 0x000fe20008000000 */
[----:B------:R-:W0:Y:S04]  /*03c0*/  LDCU.64 UR4, c[0x4][0x10] ;  /* 0x01000200ff0477ac */ /* 0x000e280008000a00 */
[----:B------:R1:W-:Y:S01]  /*03d0*/  STL [R1], R19 ;  /* 0x0000001301007387 */ /* 0x0003e20000100800 */
[----:B0-----:R-:W-:Y:S01]  /*03e0*/  MOV R4, UR4 ;  /* 0x0000000400047c02 */ /* 0x001fe20008000f00 */
[----:B-1----:R-:W-:-:S07]  /*03f0*/  IMAD.U32 R5, RZ, RZ, UR5 ;  /* 0x00000005ff057e24 */ /* 0x002fce000f8e00ff */
[----:B------:R-:W-:-:S07]  /*0400*/  LEPC R20, `(.L_x_11) ;  /* 0x000000001014794e */ /* 0x000fce0000000000 */
[----:B--2---:R-:W-:Y:S05]  /*0410*/  CALL.ABS.NOINC R8 ;  /* 0x0000000008007343 */ /* 0x004fea0003c00000 */
.L_x_11:
[----:B------:R-:W0:Y:S01]  /*0420*/  LDCU UR4, c[0x0][0x3a0] ;  /* 0x00007400ff0477ac */ /* 0x000e220008000800 */
[----:B------:R-:W1:Y:S01]  /*0430*/  S2R R23, SR_TID.Y ;  /* 0x0000000000177919 */ /* 0x000e620000002200 */
[----:B0-----:R-:W-:-:S04]  /*0440*/  ULOP3.LUT UR4, UR4, 0x80000001, URZ, 0xc0, !UPT ;  /* 0x8000000104047892 */ /* 0x001fc8000f8ec0ff */
[----:B------:R-:W-:-:S09]  /*0450*/  UISETP.NE.AND UP0, UPT, UR4, 0x1, UPT ;  /* 0x000000010400788c */ /* 0x000fd2000bf05270 */
[----:B------:R-:W-:Y:S05]  /*0460*/  BRA.U UP0, `(.L_x_12) ;  /* 0x00000009005c7547 */ /* 0x000fea000b800000 */
[----:B------:R-:W0:Y:S01]  /*0470*/  LDC.64 R16, c[0x4][R16] ;  /* 0x0100000010107b82 */ /* 0x000e220000000a00 */
[----:B------:R-:W2:Y:S01]  /*0480*/  LDCU.64 UR4, c[0x4][0x18] ;  /* 0x01000300ff0477ac */ /* 0x000ea20008000a00 */
[----:B------:R-:W-:Y:S02]  /*0490*/  CS2R R6, SRZ ;  /* 0x0000000000067805 */ /* 0x000fe4000001ff00 */
[----:B--2---:R-:W-:Y:S01]  /*04a0*/  MOV R4, UR4 ;  /* 0x0000000400047c02 */ /* 0x004fe20008000f00 */
[----:B------:R-:W-:-:S07]  /*04b0*/  IMAD.U32 R5, RZ, RZ, UR5 ;  /* 0x00000005ff057e24 */ /* 0x000fce000f8e00ff */
[----:B------:R-:W-:-:S07]  /*04c0*/  LEPC R20, `(.L_x_13) ;  /* 0x000000001014794e */ /* 0x000fce0000000000 */
[----:B01----:R-:W-:Y:S05]  /*04d0*/  CALL.ABS.NOINC R16 ;  /* 0x0000000010007343 */ /* 0x003fea0003c00000 */
.L_x_13:
[----:B------:R-:W0:Y:S08]  /*04e0*/  LDC.64 R4, c[0x0][0x380] ;  /* 0x0000e000ff047b82 */ /* 0x000e300000000a00 */
[----:B------:R-:W1:Y:S08]  /*04f0*/  LDC.64 R10, c[0x0][0x390] ;  /* 0x0000e400ff0a7b82 */ /* 0x000e700000000a00 */
[----:B------:R-:W2:Y:S01]  /*0500*/  LDC.64 R6, c[0x0][0x398] ;  /* 0x0000e600ff067b82 */ /* 0x000ea20000000a00 */
[----:B0-----:R-:W-:Y:S01]  /*0510*/  IADD3 R9, PT, PT, R19, -R4, RZ ;  /* 0x8000000413097210 */ /* 0x001fe20007ffe0ff */
[----:B-1----:R-:W-:-:S04]  /*0520*/  IMAD.WIDE.U32 R12, R2, 0x4, R10 ;  /* 0x00000004020c7825 */ /* 0x002fc800078e000a */
[C---:B------:R-:W-:Y:S02]  /*0530*/  IMAD.WIDE R10, R9.reuse, 0x4, R10 ;  /* 0x00000004090a7825 */ /* 0x040fe400078e020a */
[----:B------:R-:W3:Y:S02]  /*0540*/  LDG.E R12, desc[UR36][R12.64] ;  /* 0x000000240c0c7981 */ /* 0x000ee4000c1e1900 */
[----:B--2---:R-:W-:Y:S02]  /*0550*/  IMAD.WIDE R8, R9, 0x4, R6 ;  /* 0x0000000409087825 */ /* 0x004fe400078e0206 */
[----:B------:R-:W3:Y:S04]  /*0560*/  LDG.E R0, desc[UR36][R10.64] ;  /* 0x000000240a007981 */ /* 0x000ee8000c1e1900 */
[----:B------:R-:W3:Y:S01]  /*0570*/  LDG.E R3, desc[UR36][R8.64] ;  /* 0x0000002408037981 */ /* 0x000ee2000c1e1900 */
[----:B------:R-:W-:-:S04]  /*0580*/  IMAD.WIDE R14, R4, 0x4, R10 ;  /* 0x00000004040e7825 */ /* 0x000fc800078e020a */
[----:B------:R-:W-:-:S04]  /*0590*/  IMAD.WIDE.U32 R6, R2, 0x4, R6 ;  /* 0x0000000402067825 */ /* 0x000fc800078e0006 */
[----:B---3--:R-:W-:-:S05]  /*05a0*/  FFMA R3, R3, R12, R0 ;  /* 0x0000000c03037223 */ /* 0x008fca0000000000 */
[----:B------:R4:W-:Y:S04]  /*05b0*/  STG.E desc[UR36][R14.64], R3 ;  /* 0x000000030e007986 */ /* 0x0009e8000c101924 */
[----:B------:R-:W2:Y:S04]  /*05c0*/  LDG.E R7, desc[UR36][R6.64] ;  /* 0x0000002406077981 */ /* 0x000ea8000c1e1900 */
[----:B------:R-:W2:Y:S01]  /*05d0*/  LDG.E R0, desc[UR36][R8.64] ;  /* 0x0000002408007981 */ /* 0x000ea2000c1e1900 */
[----:B------:R-:W-:Y:S01]  /*05e0*/  IMAD.WIDE R16, R4, 0x4, R8 ;  /* 0x0000000404107825 */ /* 0x000fe200078e0208 */
[----:B------:R-:W-:-:S04]  /*05f0*/  LOP3.LUT P0, RZ, R2, R23, RZ, 0xfc, !PT ;  /* 0x0000001702ff7212 */ /* 0x000fc8000780fcff */
[----:B------:R-:W-:Y:S01]  /*0600*/  ISETP.LT.OR P0, PT, R5, 0x1, P0 ;  /* 0x000000010500780c */ /* 0x000fe20000701670 */
[----:B--2---:R-:W-:-:S05]  /*0610*/  FMUL R19, R0, R7 ;  /* 0x0000000700137220 */ /* 0x004fca0000400000 */
[----:B------:R4:W-:Y:S07]  /*0620*/  STG.E desc[UR36][R16.64], R19 ;  /* 0x0000001310007986 */ /* 0x0009ee000c101924 */
[----:B------:R-:W-:Y:S05]  /*0630*/  @P0 BRA `(.L_x_14) ;  /* 0x00000010005c0947 */ /* 0x000fea0003800000 */
[C---:B------:R-:W-:Y:S01]  /*0640*/  ISETP.GE.U32.AND P1, PT, R5.reuse, 0x8, PT ;  /* 0x000000080500780c */ /* 0x040fe20003f26070 */
[----:B------:R-:W-:Y:S01]  /*0650*/  IMAD.MOV.U32 R0, RZ, RZ, RZ ;  /* 0x000000ffff007224 */ /* 0x000fe200078e00ff */
[----:B------:R-:W-:-:S04]  /*0660*/  LOP3.LUT R12, R5, 0x7, RZ, 0xc0, !PT ;  /* 0x00000007050c7812 */ /* 0x000fc800078ec0ff */
[----:B------:R-:W-:-:S07]  /*0670*/  ISETP.NE.AND P0, PT, R12, RZ, PT ;  /* 0x000000ff0c00720c */ /* 0x000fce0003f05270 */
[----:B------:R-:W-:Y:S06]  /*0680*/  @!P1 BRA `(.L_x_15) ;  /* 0x0000000000e09947 */ /* 0x000fec0003800000 */
[----:B------:R-:W0:Y:S01]  /*0690*/  LDCU.64 UR4, c[0x0][0x398] ;  /* 0x00007300ff0477ac */ /* 0x000e220008000a00 */
[----:B------:R-:W1:Y:S01]  /*06a0*/  LDC R4, c[0x0][0x380] ;  /* 0x0000e000ff047b82 */ /* 0x000e620000000800 */
[----:B------:R-:W-:Y:S01]  /*06b0*/  LOP3.LUT R0, R5, 0x7ffffff8, RZ, 0xc0, !PT ;  /* 0x7ffffff805007812 */ /* 0x000fe200078ec0ff */
[----:B------:R-:W-:Y:S01]  /*06c0*/  BSSY.RECONVERGENT B0, `(.L_x_15) ;  /* 0x0000034000007945 */ /* 0x000fe20003800200 */
[----:B------:R-:W4:Y:S02]  /*06d0*/  LDCU.64 UR6, c[0x0][0x390] ;  /* 0x00007200ff0677ac */ /* 0x000f240008000a00 */
[----:B------:R-:W-:Y:S01]  /*06e0*/  IADD3 R5, PT, PT, -R0, RZ, RZ ;  /* 0x000000ff00057210 */ /* 0x000fe20007ffe1ff */
[----:B0-----:R-:W-:-:S04]  /*06f0*/  UIADD3 UR4, UP0, UPT, UR4, 0x10, URZ ;  /* 0x0000001004047890 */ /* 0x001fc8000ff1e0ff */
[----:B------:R-:W-:Y:S01]  /*0700*/  UIADD3.X UR5, UPT, UPT, URZ, UR5, URZ, UP0, !UPT ;  /* 0x00000005ff057290 */ /* 0x000fe200087fe4ff */
[----:B----4-:R-:W-:Y:S01]  /*0710*/  MOV R14, UR6 ;  /* 0x00000006000e7c02 */ /* 0x010fe20008000f00 */
[----:B------:R-:W-:Y:S02]  /*0720*/  IMAD.U32 R3, RZ, RZ, UR7 ;  /* 0x00000007ff037e24 */ /* 0x000fe4000f8e00ff */
[----:B------:R-:W-:Y:S02]  /*0730*/  IMAD.U32 R16, RZ, RZ, UR4 ;  /* 0x00000004ff107e24 */ /* 0x000fe4000f8e00ff */
[----:B------:R-:W-:-:S07]  /*0740*/  MOV R7, UR5 ;  /* 0x0000000500077c02 */ /* 0x000fce0008000f00 */
.L_x_16:
[----:B------:R-:W-:-:S05]  /*0750*/  IMAD.MOV.U32 R2, RZ, RZ, R14 ;  /* 0x000000ffff027224 */ /* 0x000fca00078e000e */
[----:B----4-:R-:W2:Y:S01]  /*0760*/  LDG.E R13, desc[UR36][R2.64] ;  /* 0x00000024020d7981 */ /* 0x010ea2000c1e1900 */
[----:B-1----:R-:W-:Y:S01]  /*0770*/  IMAD.WIDE R8, R4, 0x4, R2 ;  /* 0x0000000404087825 */ /* 0x002fe200078e0202 */
[----:B------:R-:W-:-:S04]  /*0780*/  MOV R6, R16 ;  /* 0x0000001000067202 */ /* 0x000fc80000000f00 */
[----:B--2---:R0:W-:Y:S04]  /*0790*/  STG.E desc[UR36][R8.64], R13 ;  /* 0x0000000d08007986 */ /* 0x0041e8000c101924 */
[----:B------:R-:W2:Y:S01]  /*07a0*/  LDG.E R15, desc[UR36][R6.64+-0x10] ;  /* 0xfffff024060f7981 */ /* 0x000ea2000c1e1900 */
[----:B------:R-:W-:-:S05]  /*07b0*/  IMAD.WIDE R10, R4, 0x4, R6 ;  /* 0x00000004040a7825 */ /* 0x000fca00078e0206 */
        /* <DEDUP_REMOVED lines=9> */
[----:B0-----:R-:W2:Y:S04]  /*0850*/  LDG.E R13, desc[UR36][R2.64+0xc] ;  /* 0x00000c24020d7981 */ /* 0x001ea8000c1e1900 */
[----:B--2---:R0:W-:Y:S04]  /*0860*/  STG.E desc[UR36][R8.64+0xc], R13 ;  /* 0x00000c0d08007986 */ /* 0x0041e8000c101924 */
        /* <DEDUP_REMOVED lines=10> */
[----:B0-----:R-:W5:Y:S04]  /*0910*/  LDG.E R13, desc[UR36][R2.64+0x18] ;  /* 0x00001824020d7981 */ /* 0x001f68000c1e1900 */
[----:B-----5:R4:W-:Y:S04]  /*0920*/  STG.E desc[UR36][R8.64+0x18], R13 ;  /* 0x0000180d08007986 */ /* 0x0209e8000c101924 */
[----:B-1----:R-:W5:Y:S04]  /*0930*/  LDG.E R15, desc[UR36][R6.64+0x8] ;  /* 0x00000824060f7981 */ /* 0x002f68000c1e1900 */
[----:B-----5:R4:W-:Y:S04]  /*0940*/  STG.E desc[UR36][R10.64+0x8], R15 ;  /* 0x0000080f0a007986 */ /* 0x0209e8000c101924 */
[----:B--2---:R-:W2:Y:S04]  /*0950*/  LDG.E R17, desc[UR36][R2.64+0x1c] ;  /* 0x00001c2402117981 */ /* 0x004ea8000c1e1900 */
[----:B--2---:R4:W-:Y:S04]  /*0960*/  STG.E desc[UR36][R8.64+0x1c], R17 ;  /* 0x00001c1108007986 */ /* 0x0049e8000c101924 */
[----:B---3--:R0:W2:Y:S01]  /*0970*/  LDG.E R19, desc[UR36][R6.64+0xc] ;  /* 0x00000c2406137981 */ /* 0x0080a2000c1e1900 */
[----:B------:R-:W-:Y:S01]  /*0980*/  VIADD R5, R5, 0x8 ;  /* 0x0000000805057836 */ /* 0x000fe20000000000 */
[----:B------:R-:W-:-:S02]  /*0990*/  IADD3 R16, P3, PT, R6, 0x20, RZ ;  /* 0x0000002006107810 */ /* 0x000fc40007f7e0ff */
[----:B------:R-:W-:Y:S02]  /*09a0*/  IADD3 R14, P2, PT, R2, 0x20, RZ ;  /* 0x00000020020e7810 */ /* 0x000fe40007f5e0ff */
[----:B------:R-:W-:Y:S02]  /*09b0*/  ISETP.NE.AND P1, PT, R5, RZ, PT ;  /* 0x000000ff0500720c */ /* 0x000fe40003f25270 */
[----:B------:R-:W-:Y:S01]  /*09c0*/  IADD3.X R3, PT, PT, RZ, R3, RZ, P2, !PT ;  /* 0x00000003ff037210 */ /* 0x000fe200017fe4ff */
[----:B0-----:R-:W-:Y:S01]  /*09d0*/  IMAD.X R7, RZ, RZ, R7, P3 ;  /* 0x000000ffff077224 */ /* 0x001fe200018e0607 */
[----:B--2---:R4:W-:Y:S09]  /*09e0*/  STG.E desc[UR36][R10.64+0xc], R19 ;  /* 0x00000c130a007986 */ /* 0x0049f2000c101924 */
[----:B------:R-:W-:Y:S05]  /*09f0*/  @P1 BRA `(.L_x_16) ;  /* 0xfffffffc00541947 */ /* 0x000fea000383ffff */
[----:B------:R-:W-:Y:S05]  /*0a00*/  BSYNC.RECONVERGENT B0 ;  /* 0x0000000000007941 */ /* 0x000fea0003800200 */
.L_x_15:
[----:B------:R-:W-:Y:S05]  /*0a10*/  @!P0 BRA `(.L_x_14) ;  /* 0x0000000c00648947 */ /* 0x000fea0003800000 */
[----:B------:R-:W0:Y:S01]  /*0a20*/  LDCU UR4, c[0x0][0x384] ;  /* 0x00007080ff0477ac */ /* 0x000e220008000800 */
[----:B------:R-:W-:Y:S01]  /*0a30*/  ISETP.GE.U32.AND P0, PT, R12, 0x4, PT ;  /* 0x000000040c00780c */ /* 0x000fe20003f06070 */
[----:B0-----:R-:W-:-:S04]  /*0a40*/  ULOP3.LUT UR5, UR4, 0x3, URZ, 0xc0, !UPT ;  /* 0x0000000304057892 */ /* 0x001fc8000f8ec0ff */
[----:B------:R-:W-:-:S08]  /*0a50*/  UISETP.NE.AND UP0, UPT, UR5, URZ, UPT ;  /* 0x000000ff0500728c */ /* 0x000fd0000bf05270 */
[----:B------:R-:W-:Y:S05]  /*0a60*/  @!P0 BRA `(.L_x_17) ;  /* 0x00000000005c8947 */ /* 0x000fea0003800000 */
[----:B----4-:R-:W0:Y:S08]  /*0a70*/  LDC.64 R2, c[0x0][0x390] ;  /* 0x0000e400ff027b82 */ /* 0x010e300000000a00 */
[----:B------:R-:W1:Y:S01]  /*0a80*/  LDC.64 R8, c[0x0][0x398] ;  /* 0x0000e600ff087b82 */ /* 0x000e620000000a00 */
[----:B0-----:R-:W-:-:S05]  /*0a90*/  IMAD.WIDE.U32 R2, R0, 0x4, R2 ;  /* 0x0000000400027825 */ /* 0x001fca00078e0002 */
[----:B------:R-:W2:Y:S01]  /*0aa0*/  LDG.E R5, desc[UR36][R2.64] ;  /* 0x0000002402057981 */ /* 0x000ea2000c1e1900 */
[----:B------:R-:W-:-:S04]  /*0ab0*/  IMAD.WIDE R6, R4, 0x4, R2 ;  /* 0x0000000404067825 */ /* 0x000fc800078e0202 */
[----:B-1----:R-:W-:Y:S01]  /*0ac0*/  IMAD.WIDE.U32 R8, R0, 0x4, R8 ;  /* 0x0000000400087825 */ /* 0x002fe200078e0008 */
        /* <DEDUP_REMOVED lines=8> */
[----:B------:R-:W3:Y:S04]  /*0b50*/  LDG.E R19, desc[UR36][R2.64+0x8] ;  /* 0x0000082402137981 */ /* 0x000ee8000c1e1900 */
[----:B---3--:R2:W-:Y:S04]  /*0b60*/  STG.E desc[UR36][R6.64+0x8], R19 ;  /* 0x0000081306007986 */ /* 0x0085e8000c101924 */
[----:B------:R-:W3:Y:S04]  /*0b70*/  LDG.E R21, desc[UR36][R8.64+0x8] ;  /* 0x0000082408157981 */ /* 0x000ee8000c1e1900 */
[----:B---3--:R2:W-:Y:S04]  /*0b80*/  STG.E desc[UR36][R10.64+0x8], R21 ;  /* 0x000008150a007986 */ /* 0x0085e8000c101924 */
[----:B0-----:R-:W3:Y:S04]  /*0b90*/  LDG.E R5, desc[UR36][R2.64+0xc] ;  /* 0x00000c2402057981 */ /* 0x001ee8000c1e1900 */
[----:B---3--:R2:W-:Y:S04]  /*0ba0*/  STG.E desc[UR36][R6.64+0xc], R5 ;  /* 0x00000c0506007986 */ /* 0x0085e8000c101924 */
[----:B-1----:R-:W3:Y:S01]  /*0bb0*/  LDG.E R13, desc[UR36][R8.64+0xc] ;  /* 0x00000c24080d7981 */ /* 0x002ee2000c1e1900 */
[----:B------:R-:W-:-:S03]  /*0bc0*/  IADD3 R0, PT, PT, R0, 0x4, RZ ;  /* 0x0000000400007810 */ /* 0x000fc60007ffe0ff */
[----:B---3--:R2:W-:Y:S04]  /*0bd0*/  STG.E desc[UR36][R10.64+0xc], R13 ;  /* 0x00000c0d0a007986 */ /* 0x0085e8000c101924 */
.L_x_17:
[----:B------:R-:W-:Y:S05]  /*0be0*/  BRA.U !UP0, `(.L_x_14) ;  /* 0x0000000908f07547 */ /* 0x000fea000b800000 */
[----:B------:R-:W-:Y:S02]  /*0bf0*/  UISETP.NE.AND UP0, UPT, UR5, 0x1, UPT ;  /* 0x000000010500788c */ /* 0x000fe4000bf05270 */
[----:B------:R-:W-:-:S04]  /*0c00*/  ULOP3.LUT UR4, UR4, 0x1, URZ, 0xc0, !UPT ;  /* 0x0000000104047892 */ /* 0x000fc8000f8ec0ff */
[----:B------:R-:W-:-:S03]  /*0c10*/  UISETP.NE.U32.AND UP1, UPT, UR4, 0x1, UPT ;  /* 0x000000010400788c */ /* 0x000fc6000bf25070 */
[----:B------:R-:W-:Y:S08]  /*0c20*/  BRA.U !UP0, `(.L_x_18) ;  /* 0x00000001083c7547 */ /* 0x000ff0000b800000 */
[----:B----4-:R-:W0:Y:S08]  /*0c30*/  LDC.64 R2, c[0x0][0x390] ;  /* 0x0000e400ff027b82 */ /* 0x010e300000000a00 */
[----:B------:R-:W1:Y:S01]  /*0c40*/  LDC.64 R8, c[0x0][0x398] ;  /* 0x0000e600ff087b82 */ /* 0x000e620000000a00 */
[----:B0-----:R-:W-:-:S05]  /*0c50*/  IMAD.WIDE.U32 R2, R0, 0x4, R2 ;  /* 0x0000000400027825 */ /* 0x001fca00078e0002 */
[----:B--2---:R-:W2:Y:S01]  /*0c60*/  LDG.E R5, desc[UR36][R2.64] ;  /* 0x0000002402057981 */ /* 0x004ea2000c1e1900 */
        /* <DEDUP_REMOVED lines=8> */
[----:B------:R-:W2:Y:S01]  /*0cf0*/  LDG.E R17, desc[UR36][R8.64+0x4] ;  /* 0x0000042408117981 */ /* 0x000ea2000c1e1900 */
[----:B------:R-:W-:-:S03]  /*0d00*/  VIADD R0, R0, 0x2 ;  /* 0x0000000200007836 */ /* 0x000fc60000000000 */
[----:B--2---:R0:W-:Y:S04]  /*0d10*/  STG.E desc[UR36][R10.64+0x4], R17 ;  /* 0x000004110a007986 */ /* 0x0041e8000c101924 */
.L_x_18:
[----:B------:R-:W-:Y:S05]  /*0d20*/  BRA.U UP1, `(.L_x_14) ;  /* 0x0000000901a07547 */ /* 0x000fea000b800000 */
[----:B----4-:R-:W1:Y:S08]  /*0d30*/  LDC.64 R2, c[0x0][0x390] ;  /* 0x0000e400ff027b82 */ /* 0x010e700000000a00 */
[----:B------:R-:W3:Y:S01]  /*0d40*/  LDC.64 R8, c[0x0][0x398] ;  /* 0x0000e600ff087b82 */ /* 0x000ee20000000a00 */
[----:B-1----:R-:W-:-:S05]  /*0d50*/  IMAD.WIDE.U32 R2, R0, 0x4, R2 ;  /* 0x0000000400027825 */ /* 0x002fca00078e0002 */
[----:B0-2---:R-:W2:Y:S01]  /*0d60*/  LDG.E R11, desc[UR36][R2.64] ;  /* 0x00000024020b7981 */ /* 0x005ea2000c1e1900 */
[----:B------:R-:W-:-:S04]  /*0d70*/  IMAD.WIDE R6, R4, 0x4, R2 ;  /* 0x0000000404067825 */ /* 0x000fc800078e0202 */
[----:B---3--:R-:W-:Y:S01]  /*0d80*/  IMAD.WIDE.U32 R8, R0, 0x4, R8 ;  /* 0x0000000400087825 */ /* 0x008fe200078e0008 */
[----:B--2---:R0:W-:Y:S04]  /*0d90*/  STG.E desc[UR36][R6.64], R11 ;  /* 0x0000000b06007986 */ /* 0x0041e8000c101924 */
[----:B------:R-:W2:Y:S01]  /*0da0*/  LDG.E R13, desc[UR36][R8.64] ;  /* 0x00000024080d7981 */ /* 0x000ea2000c1e1900 */
[----:B------:R-:W-:-:S05]  /*0db0*/  IMAD.WIDE R4, R4, 0x4, R8 ;  /* 0x0000000404047825 */ /* 0x000fca00078e0208 */
[----:B--2---:R0:W-:Y:S01]  /*0dc0*/  STG.E desc[UR36][R4.64], R13 ;  /* 0x0000000d04007986 */ /* 0x0041e2000c101924 */
[----:B------:R-:W-:Y:S05]  /*0dd0*/  BRA `(.L_x_14) ;  /* 0x0000000800747947 */ /* 0x000fea0003800000 */
.L_x_12:
[----:B------:R-:W-:Y:S01]  /*0de0*/  MOV R0, 0x28 ;  /* 0x0000002800007802 */ /* 0x000fe20000000f00 */
[----:B------:R-:W0:Y:S01]  /*0df0*/  LDCU.64 UR4, c[0x4][0x20] ;  /* 0x01000400ff0477ac */ /* 0x000e220008000a00 */
[----:B------:R-:W-:Y:S02]  /*0e00*/  CS2R R6, SRZ ;  /* 0x0000000000067805 */ /* 0x000fe4000001ff00 */
[----:B------:R2:W3:Y:S01]  /*0e10*/  LDC.64 R8, c[0x4][R0] ;  /* 0x0100000000087b82 */ /* 0x0004e20000000a00 */
[----:B0-----:R-:W-:Y:S01]  /*0e20*/  MOV R4, UR4 ;  /* 0x0000000400047c02 */ /* 0x001fe20008000f00 */
[----:B--2---:R-:W-:-:S07]  /*0e30*/  IMAD.U32 R5, RZ, RZ, UR5 ;  /* 0x00000005ff057e24 */ /* 0x004fce000f8e00ff */
[----:B------:R-:W-:-:S07]  /*0e40*/  LEPC R20, `(.L_x_19) ;  /* 0x000000001014794e */ /* 0x000fce0000000000 */
[----:B-1-3--:R-:W-:Y:S05]  /*0e50*/  CALL.ABS.NOINC R8 ;  /* 0x0000000008007343 */ /* 0x00afea0003c00000 */
.L_x_19:
[----:B------:R-:W0:Y:S08]  /*0e60*/  LDC.64 R14, c[0x0][0x390] ;  /* 0x0000e400ff0e7b82 */ /* 0x000e300000000a00 */
[----:B------:R-:W1:Y:S08]  /*0e70*/  LDC.64 R6, c[0x0][0x398] ;  /* 0x0000e600ff067b82 */ /* 0x000e700000000a00 */
[----:B------:R-:W2:Y:S01]  /*0e80*/  LDC.64 R4, c[0x0][0x380] ;  /* 0x0000e000ff047b82 */ /* 0x000ea20000000a00 */
[----:B0-----:R-:W-:-:S04]  /*0e90*/  IMAD.WIDE R10, R19, 0x4, R14 ;  /* 0x00000004130a7825 */ /* 0x001fc800078e020e */
[----:B------:R-:W-:Y:S02]  /*0ea0*/  IMAD.WIDE R12, R22, 0x4, R14 ;  /* 0x00000004160c7825 */ /* 0x000fe400078e020e */
[----:B------:R-:W3:Y:S02]  /*0eb0*/  LDG.E R10, desc[UR36][R10.64] ;  /* 0x000000240a0a7981 */ /* 0x000ee4000c1e1900 */
[C---:B-1----:R-:W-:Y:S02]  /*0ec0*/  IMAD.WIDE R8, R19.reuse, 0x4, R6 ;  /* 0x0000000413087825 */ /* 0x042fe400078e0206 */
[----:B------:R-:W3:Y:S04]  /*0ed0*/  LDG.E R12, desc[UR36][R12.64] ;  /* 0x000000240c0c7981 */ /* 0x000ee8000c1e1900 */
[----:B------:R-:W3:Y:S01]  /*0ee0*/  LDG.E R3, desc[UR36][R8.64] ;  /* 0x0000002408037981 */ /* 0x000ee2000c1e1900 */
[----:B--2---:R-:W-:-:S05]  /*0ef0*/  IADD3 R19, PT, PT, R19, -R4, RZ ;  /* 0x8000000413137210 */ /* 0x004fca0007ffe0ff */
[----:B------:R-:W-:-:S04]  /*0f00*/  IMAD.WIDE R16, R19, 0x4, R14 ;  /* 0x0000000413107825 */ /* 0x000fc800078e020e */
[----:B------:R-:W-:-:S04]  /*0f10*/  IMAD.WIDE R14, R22, 0x4, R6 ;  /* 0x00000004160e7825 */ /* 0x000fc800078e0206 */
        /* <DEDUP_REMOVED lines=11> */
[----:B0-----:R-:W-:Y:S01]  /*0fd0*/  IMAD.MOV.U32 R3, RZ, RZ, RZ ;  /* 0x000000ffff037224 */ /* 0x001fe200078e00ff */
[----:B------:R-:W-:-:S04]  /*0fe0*/  LOP3.LUT R2, R5, 0x7, RZ, 0xc0, !PT ;  /* 0x0000000705027812 */ /* 0x000fc800078ec0ff */
[----:B------:R-:W-:-:S07]  /*0ff0*/  ISETP.NE.AND P0, PT, R2, RZ, PT ;  /* 0x000000ff0200720c */ /* 0x000fce0003f05270 */
[----:B------:R-:W-:Y:S06]  /*1000*/  @!P1 BRA `(.L_x_20) ;  /* 0x0000000000f49947 */ /* 0x000fec0003800000 */
[----:B------:R-:W0:Y:S01]  /*1010*/  LDC.64 R6, c[0x0][0x390] ;  /* 0x0000e400ff067b82 */ /* 0x000e220000000a00 */
[----:B------:R-:W1:Y:S01]  /*1020*/  LDCU UR4, c[0x0][0x380] ;  /* 0x00007000ff0477ac */ /* 0x000e620008000800 */
[----:B------:R-:W-:Y:S01]  /*1030*/  LOP3.LUT R3, R5, 0x7ffffff8, RZ, 0xc0, !PT ;  /* 0x7ffffff805037812 */ /* 0x000fe200078ec0ff */
[----:B------:R-:W-:Y:S03]  /*1040*/  BSSY.RECONVERGENT B0, `(.L_x_20) ;  /* 0x0000039000007945 */ /* 0x000fe60003800200 */
[----:B------:R-:W-:Y:S02]  /*1050*/  IADD3 R0, PT, PT, -R3, RZ, RZ ;  /* 0x000000ff03007210 */ /* 0x000fe40007ffe1ff */
[----:B------:R-:W2:Y:S01]  /*1060*/  LDC.64 R10, c[0x0][0x398] ;  /* 0x0000e600ff0a7b82 */ /* 0x000ea20000000a00 */
[----:B-1----:R-:W-:Y:S02]  /*1070*/  MOV R5, UR4 ;  /* 0x0000000400057c02 */ /* 0x002fe40008000f00 */
[----:B0-----:R-:W-:-:S04]  /*1080*/  IADD3 R6, P1, PT, R6, 0x10, RZ ;  /* 0x0000001006067810 */ /* 0x001fc80007f3e0ff */
[----:B------:R-:W-:Y:S01]  /*1090*/  IADD3.X R7, PT, PT, RZ, R7, RZ, P1, !PT ;  /* 0x00000007ff077210 */ /* 0x000fe20000ffe4ff */
[----:B------:R-:W-:Y:S01]  /*10a0*/  IMAD.MOV.U32 R16, RZ, RZ, R6 ;  /* 0x000000ffff107224 */ /* 0x000fe200078e0006 */
[----:B--2---:R-:W-:Y:S02]  /*10b0*/  IADD3 R18, P2, PT, R10, 0x10, RZ ;  /* 0x000000100a127810 */ /* 0x004fe40007f5e0ff */
[----:B------:R-:W-:-:S03]  /*10c0*/  MOV R25, R7 ;  /* 0x0000000700197202 */ /* 0x000fc60000000f00 */
[----:B------:R-:W-:-:S08]  /*10d0*/  IMAD.X R11, RZ, RZ, R11, P2 ;  /* 0x000000ffff0b7224 */ /* 0x000fd000010e060b */
.L_x_21:
[----:B------:R-:W-:Y:S01]  /*10e0*/  IMAD.WIDE R12, R5, 0x4, R6 ;  /* 0x00000004050c7825 */ /* 0x000fe200078e0206 */
[----:B-1----:R-:W-:Y:S01]  /*10f0*/  MOV R9, R25 ;  /* 0x0000001900097202 */ /* 0x002fe20000000f00 */
[----:B------:R-:W0:Y:S03]  /*1100*/  LDCU UR4, c[0x0][0x380] ;  /* 0x00007000ff0477ac */ /* 0x000e260008000800 */
[----:B------:R-:W2:Y:S01]  /*1110*/  LDG.E R17, desc[UR36][R12.64+-0x10] ;  /* 0xfffff0240c117981 */ /* 0x000ea2000c1e1900 */
[----:B------:R-:W-:Y:S01]  /*1120*/  IMAD.MOV.U32 R8, RZ, RZ, R16 ;  /* 0x000000ffff087224 */ /* 0x000fe200078e0010 */
[----:B------:R-:W-:-:S04]  /*1130*/  MOV R10, R18 ;  /* 0x00000012000a7202 */ /* 0x000fc80000000f00 */
[----:B--2---:R1:W-:Y:S04]  /*1140*/  STG.E desc[UR36][R8.64+-0x10], R17 ;  /* 0xfffff01108007986 */ /* 0x0043e8000c101924 */
[----:B------:R-:W2:Y:S01]  /*1150*/  LDG.E R19, desc[UR36][R10.64+-0x10] ;  /* 0xfffff0240a137981 */ /* 0x000ea2000c1e1900 */
[----:B0-----:R-:W-:-:S05]  /*1160*/  MOV R4, UR4 ;  /* 0x0000000400047c02 */ /* 0x001fca0008000f00 */
        /* <DEDUP_REMOVED lines=8> */
[----:B-1----:R-:W5:Y:S04]  /*11f0*/  LDG.E R17, desc[UR36][R10.64+-0x8] ;  /* 0xfffff8240a117981 */ /* 0x002f68000c1e1900 */
[----:B-----5:R1:W-:Y:S04]  /*1200*/  STG.E desc[UR36][R14.64+-0x8], R17 ;  /* 0xfffff8110e007986 */ /* 0x0203e8000c101924 */
[----:B------:R-:W5:Y:S04]  /*1210*/  LDG.E R27, desc[UR36][R12.64+-0x4] ;  /* 0xfffffc240c1b7981 */ /* 0x000f68000c1e1900 */
[----:B-----5:R5:W-:Y:S04]  /*1220*/  STG.E desc[UR36][R8.64+-0x4], R27 ;  /* 0xfffffc1b08007986 */ /* 0x020be8000c101924 */
        /* <DEDUP_REMOVED lines=8> */
[----:B-1----:R-:W5:Y:S04]  /*12b0*/  LDG.E R17, desc[UR36][R10.64+0x4] ;  /* 0x000004240a117981 */ /* 0x002f68000c1e1900 */
[----:B-----5:R1:W-:Y:S04]  /*12c0*/  STG.E desc[UR36][R14.64+0x4], R17 ;  /* 0x000004110e007986 */ /* 0x0203e8000c101924 */
[----:B------:R-:W5:Y:S04]  /*12d0*/  LDG.E R27, desc[UR36][R12.64+0x8] ;  /* 0x000008240c1b7981 */ /* 0x000f68000c1e1900 */
[----:B-----5:R1:W-:Y:S04]  /*12e0*/  STG.E desc[UR36][R8.64+0x8], R27 ;  /* 0x0000081b08007986 */ /* 0x0203e8000c101924 */
[----:B0-----:R-:W5:Y:S04]  /*12f0*/  LDG.E R19, desc[UR36][R10.64+0x8] ;  /* 0x000008240a137981 */ /* 0x001f68000c1e1900 */
[----:B-----5:R1:W-:Y:S04]  /*1300*/  STG.E desc[UR36][R14.64+0x8], R19 ;  /* 0x000008130e007986 */ /* 0x0203e8000c101924 */
[----:B--2---:R-:W2:Y:S04]  /*1310*/  LDG.E R21, desc[UR36][R12.64+0xc] ;  /* 0x00000c240c157981 */ /* 0x004ea8000c1e1900 */
[----:B--2---:R1:W-:Y:S04]  /*1320*/  STG.E desc[UR36][R8.64+0xc], R21 ;  /* 0x00000c1508007986 */ /* 0x0043e8000c101924 */
[----:B---3--:R0:W2:Y:S01]  /*1330*/  LDG.E R23, desc[UR36][R10.64+0xc] ;  /* 0x00000c240a177981 */ /* 0x0080a2000c1e1900 */
[----:B------:R-:W-:Y:S01]  /*1340*/  VIADD R0, R0, 0x8 ;  /* 0x0000000800007836 */ /* 0x000fe20000000000 */
[----:B------:R-:W-:Y:S01]  /*1350*/  IADD3 R16, P2, PT, R8, 0x20, RZ ;  /* 0x0000002008107810 */ /* 0x000fe20007f5e0ff */
[----:B------:R-:W-:Y:S01]  /*1360*/  VIADD R5, R5, 0x8 ;  /* 0x0000000805057836 */ /* 0x000fe20000000000 */
[----:B------:R-:W-:-:S02]  /*1370*/  IADD3 R18, P3, PT, R10, 0x20, RZ ;  /* 0x000000200a127810 */ /* 0x000fc40007f7e0ff */
[----:B------:R-:W-:Y:S02]  /*1380*/  ISETP.NE.AND P1, PT, R0, RZ, PT ;  /* 0x000000ff0000720c */ /* 0x000fe40003f25270 */
[----:B----4-:R-:W-:Y:S02]  /*1390*/  IADD3.X R25, PT, PT, RZ, R9, RZ, P2, !PT ;  /* 0x00000009ff197210 */ /* 0x010fe400017fe4ff */
[----:B0-----:R-:W-:Y:S01]  /*13a0*/  IADD3.X R11, PT, PT, RZ, R11, RZ, P3, !PT ;  /* 0x0000000bff0b7210 */ /* 0x001fe20001ffe4ff */
[----:B--2---:R1:W-:Y:S08]  /*13b0*/  STG.E desc[UR36][R14.64+0xc], R23 ;  /* 0x00000c170e007986 */ /* 0x0043f0000c101924 */
[----:B------:R-:W-:Y:S05]  /*13c0*/  @P1 BRA `(.L_x_21) ;  /* 0xfffffffc00441947 */ /* 0x000fea000383ffff */
[----:B------:R-:W-:Y:S05]  /*13d0*/  BSYNC.RECONVERGENT B0 ;  /* 0x0000000000007941 */ /* 0x000fea0003800200 */
.L_x_20:
[----:B------:R-:W-:Y:S05]  /*13e0*/  @!P0 BRA `(.L_x_14) ;  /* 0x0000000000f08947 */ /* 0x000fea0003800000 */
[----:B------:R-:W1:Y:S01]  /*13f0*/  LDC R0, c[0x0][0x384] ;  /* 0x0000e100ff007b82 */ /* 0x000e620000000800 */
[----:B------:R-:W-:Y:S02]  /*1400*/  ISETP.GE.U32.AND P0, PT, R2, 0x4, PT ;  /* 0x000000040200780c */ /* 0x000fe40003f06070 */
[----:B-1----:R-:W-:-:S04]  /*1410*/  LOP3.LUT R14, R0, 0x3, RZ, 0xc0, !PT ;  /* 0x00000003000e7812 */ /* 0x002fc800078ec0ff */
[----:B------:R-:W-:-:S07]  /*1420*/  ISETP.NE.AND P1, PT, R14, RZ, PT ;  /* 0x000000ff0e00720c */ /* 0x000fce0003f25270 */
[----:B------:R-:W-:Y:S06]  /*1430*/  @!P0 BRA `(.L_x_22) ;  /* 0x0000000000608947 */ /* 0x000fec0003800000 */
[----:B------:R-:W0:Y:S01]  /*1440*/  LDC.64 R8, c[0x0][0x390] ;  /* 0x0000e400ff087b82 */ /* 0x000e220000000a00 */
[----:B------:R-:W-:-:S07]  /*1450*/  IADD3 R7, PT, PT, R3, R4, RZ ;  /* 0x0000000403077210 */ /* 0x000fce0007ffe0ff */
[----:B------:R-:W1:Y:S01]  /*1460*/  LDC.64 R10, c[0x0][0x398] ;  /* 0x0000e600ff0a7b82 */ /* 0x000e620000000a00 */
[----:B0-----:R-:W-:-:S05]  /*1470*/  IMAD.WIDE R6, R7, 0x4, R8 ;  /* 0x0000000407067825 */ /* 0x001fca00078e0208 */
[----:B------:R-:W2:Y:S01]  /*1480*/  LDG.E R5, desc[UR36][R6.64] ;  /* 0x0000002406057981 */ /* 0x000ea2000c1e1900 */
[----:B------:R-:W-:-:S04]  /*1490*/  IMAD.WIDE.U32 R8, R3, 0x4, R8 ;  /* 0x0000000403087825 */ /* 0x000fc800078e0008 */
        /* <DEDUP_REMOVED lines=18> */
.L_x_22:
[----:B------:R-:W-:Y:S05]  /*15c0*/  @!P1 BRA `(.L_x_14) ;  /* 0x0000000000789947 */ /* 0x000fea0003800000 */
[----:B------:R-:W0:Y:S01]  /*15d0*/  LDC.64 R6, c[0x0][0x390] ;  /* 0x0000e400ff067b82 */ /* 0x000e220000000a00 */
[----:B------:R-:W-:-:S07]  /*15e0*/  ISETP.NE.AND P0, PT, R14, 0x1, PT ;  /* 0x000000010e00780c */ /* 0x000fce0003f05270 */
[----:B--2---:R-:W1:Y:S06]  /*15f0*/  LDC.64 R12, c[0x0][0x398] ;  /* 0x0000e600ff0c7b82 */ /* 0x004e6c0000000a00 */
[----:B------:R-:W-:Y:S02]  /*1600*/  @P0 IMAD.IADD R9, R3, 0x1, R4 ;  /* 0x0000000103090824 */ /* 0x000fe400078e0204 */
[----:B------:R-:W2:Y:S02]  /*1610*/  LDC.64 R16, c[0x0][0x390] ;  /* 0x0000e400ff107b82 */ /* 0x000ea40000000a00 */
[----:B0-----:R-:W-:-:S05]  /*1620*/  @P0 IMAD.WIDE R8, R9, 0x4, R6 ;  /* 0x0000000409080825 */ /* 0x001fca00078e0206 */
[----:B------:R-:W3:Y:S01]  /*1630*/  @P0 LDG.E R5, desc[UR36][R8.64] ;  /* 0x0000002408050981 */ /* 0x000ee2000c1e1900 */
[----:B------:R-:W-:-:S04]  /*1640*/  @P0 IMAD.WIDE.U32 R10, R3, 0x4, R6 ;  /* 0x00000004030a0825 */ /* 0x000fc800078e0006 */
[----:B-1----:R-:W-:Y:S01]  /*1650*/  @P0 IMAD.WIDE.U32 R12, R3, 0x4, R12 ;  /* 0x00000004030c0825 */ /* 0x002fe200078e000c */
[----:B---3--:R-:W-:Y:S04]  /*1660*/  @P0 STG.E desc[UR36][R10.64], R5 ;  /* 0x000000050a000986 */ /* 0x008fe8000c101924 */
[----:B------:R-:W3:Y:S01]  /*1670*/  @P0 LDG.E R19, desc[UR36][R12.64] ;  /* 0x000000240c130981 */ /* 0x000ee2000c1e1900 */
[----:B------:R-:W-:-:S05]  /*1680*/  @P0 IMAD.WIDE R14, R4, 0x4, R12 ;  /* 0x00000004040e0825 */ /* 0x000fca00078e020c */
[----:B---3--:R0:W-:Y:S04]  /*1690*/  @P0 STG.E desc[UR36][R14.64], R19 ;  /* 0x000000130e000986 */ /* 0x0081e8000c101924 */
[----:B------:R-:W3:Y:S01]  /*16a0*/  @P0 LDG.E R21, desc[UR36][R8.64+0x4] ;  /* 0x0000042408150981 */ /* 0x000ee2000c1e1900 */
[----:B------:R-:W-:-:S04]  /*16b0*/  LOP3.LUT R0, R0, 0x1, RZ, 0xc0, !PT ;  /* 0x0000000100007812 */ /* 0x000fc800078ec0ff */
[----:B------:R-:W-:Y:S02]  /*16c0*/  ISETP.NE.U32.AND P1, PT, R0, 0x1, PT ;  /* 0x000000010000780c */ /* 0x000fe40003f25070 */
[----:B------:R-:W-:Y:S01]  /*16d0*/  @P0 IADD3 R3, PT, PT, R3, 0x2, RZ ;  /* 0x0000000203030810 */ /* 0x000fe20007ffe0ff */
[----:B0-----:R-:W0:Y:S01]  /*16e0*/  LDC.64 R18, c[0x0][0x398] ;  /* 0x0000e600ff127b82 */ /* 0x001e220000000a00 */
[----:B---3--:R1:W-:Y:S04]  /*16f0*/  @P0 STG.E desc[UR36][R10.64+0x4], R21 ;  /* 0x000004150a000986 */ /* 0x0083e8000c101924 */
[----:B------:R-:W3:Y:S05]  /*1700*/  @P0 LDG.E R23, desc[UR36][R12.64+0x4] ;  /* 0x000004240c170981 */ /* 0x000eea000c1e1900 */
[----:B------:R-:W-:-:S05]  /*1710*/  @!P1 IADD3 R7, PT, PT, R3, R4, RZ ;  /* 0x0000000403079210 */ /* 0x000fca0007ffe0ff */
[--C-:B--2---:R-:W-:Y:S01]  /*1720*/  @!P1 IMAD.WIDE R6, R7, 0x4, R16.reuse ;  /* 0x0000000407069825 */ /* 0x104fe200078e0210 */
[----:B---3--:R3:W-:Y:S05]  /*1730*/  @P0 STG.E desc[UR36][R14.64+0x4], R23 ;  /* 0x000004170e000986 */ /* 0x0087ea000c101924 */
[----:B------:R-:W2:Y:S01]  /*1740*/  @!P1 LDG.E R7, desc[UR36][R6.64] ;  /* 0x0000002406079981 */ /* 0x000ea2000c1e1900 */
[----:B------:R-:W-:-:S04]  /*1750*/  @!P1 IMAD.WIDE.U32 R8, R3, 0x4, R16 ;  /* 0x0000000403089825 */ /* 0x000fc800078e0010 */
[----:B0-----:R-:W-:Y:S01]  /*1760*/  @!P1 IMAD.WIDE.U32 R2, R3, 0x4, R18 ;  /* 0x0000000403029825 */ /* 0x001fe200078e0012 */
[----:B--2---:R3:W-:Y:S04]  /*1770*/  @!P1 STG.E desc[UR36][R8.64], R7 ;  /* 0x0000000708009986 */ /* 0x0047e8000c101924 */
[----:B-1----:R-:W2:Y:S01]  /*1780*/  @!P1 LDG.E R11, desc[UR36][R2.64] ;  /* 0x00000024020b9981 */ /* 0x002ea2000c1e1900 */
[----:B------:R-:W-:-:S05]  /*1790*/  @!P1 IMAD.WIDE R4, R4, 0x4, R2 ;  /* 0x0000000404049825 */ /* 0x000fca00078e0202 */
[----:B--2---:R3:W-:Y:S02]  /*17a0*/  @!P1 STG.E desc[UR36][R4.64], R11 ;  /* 0x0000000b04009986 */ /* 0x0047e4000c101924 */
.L_x_14:
[----:B------:R-:W-:Y:S05]  /*17b0*/  WARPSYNC.ALL ;  /* 0x0000000000007948 */ /* 0x000fea0003800000 */
[----:B------:R-:W-:Y:S06]  /*17c0*/  BAR.SYNC.DEFER_BLOCKING 0x0 ;  /* 0x0000000000007b1d */ /* 0x000fec0000010000 */
[----:B------:R-:W-:Y:S05]  /*17d0*/  EXIT ;  /* 0x000000000000794d */ /* 0x000fea0003800000 */
.L_x_23:
        /* <DEDUP_REMOVED lines=10> */
.L_x_25:


//--------------------- .nv.global.init           --------------------------
	.section	.nv.global.init,"aw",@progbits
.nv.global.init:
	.type		$str,@object
	.size		$str,($str$1 - $str)
$str:
        /*0000*/ 	.byte	0x25, 0x64, 0x20, 0x00
	.type		$str$1,@object
	.size		$str$1,($str$4 - $str$1)
$str$1:
        /*0004*/ 	.byte	0x25, 0x66, 0x2c, 0x25, 0x66, 0x2c, 0x25, 0x66, 0x20, 0x0a, 0x00
	.type		$str$4,@object
	.size		$str$4,($str$3 - $str$4)
$str$4:
        /*000f*/ 	.byte	0x74, 0x68, 0x69, 0x73, 0x20, 0x73, 0x68, 0x6f, 0x75, 0x6c, 0x64, 0x20, 0x6e, 0x6f, 0x74, 0x20
        /*001f*/ 	.byte	0x72, 0x75, 0x6e, 0x20, 0x0a, 0x00
	.type		$str$3,@object
	.size		$str$3,($str$2 - $str$3)
$str$3:
        /*0025*/ 	.byte	0x64, 0x6f, 0x65, 0x73, 0x20, 0x74, 0x68, 0x69, 0x73, 0x20, 0x65, 0x76, 0x65, 0x72, 0x20, 0x67
        /*0035*/ 	.byte	0x6f, 0x74, 0x20, 0x72, 0x75, 0x6e, 0x3f, 0x00
	.type		$str$2,@object
	.size		$str$2,(.L_2 - $str$2)
$str$2:
        /*003d*/ 	.byte	0x73, 0x65, 0x63, 0x6f, 0x6e, 0x64, 0x20, 0x68, 0x61, 0x6c, 0x66, 0x20, 0x68, 0x65, 0x6c, 0x70
        /*004d*/ 	.byte	0x65, 0x72, 0x20, 0x69, 0x73, 0x3a, 0x20, 0x25, 0x64, 0x20, 0x0a, 0x00
.L_2:


//--------------------- .nv.shared.reserved.0     --------------------------
	.section	.nv.shared.reserved.0,"aw",@nobits
	.weak		__nv_reservedSMEM_offset_0_alias
	.size		__nv_reservedSMEM_offset_0_alias, 0, 64
	.other		__nv_reservedSMEM_offset_0_alias,@"STO_CUDA_RESERVED_SHARED STV_DEFAULT"
__nv_reservedSMEM_offset_0_alias:
	.zero		0
	.zero		64


//--------------------- .nv.constant0._Z30MatrixVersionRecursiveDoublingiiiiPfS_iS_S_S_S_ --------------------------
	.section	.nv.constant0._Z30MatrixVersionRecursiveDoublingiiiiPfS_iS_S_S_S_,"a",@progbits
	.sectionflags	@""
	.align	4
.nv.constant0._Z30MatrixVersionRecursiveDoublingiiiiPfS_iS_S_S_S_:
	.zero		968


//--------------------- .nv.constant0._Z23RecursiveDoublingKerneliiiiPfS_ifS_S_S_ --------------------------
	.section	.nv.constant0._Z23RecursiveDoublingKerneliiiiPfS_ifS_S_S_,"a",@progbits
	.sectionflags	@""
	.align	4
.nv.constant0._Z23RecursiveDoublingKerneliiiiPfS_ifS_S_S_:
	.zero		960


//--------------------- SYMBOLS --------------------------

	.type		.nv.reservedSmem.offset0,@object
	.size		.nv.reservedSmem.offset0,0x4
	.type		vprintf,@function
